//
// Generated by NVIDIA NVVM Compiler
//
// Compiler Build ID: CL-36424714
// Cuda compilation tools, release 13.0, V13.0.88
// Based on NVVM 20.0.0
//

.version 9.0
.target sm_100
.address_size 64

	// .globl	_Z25calculo_matriz_por_bloquePfS_S_
.const .align 1 .b8 hA_mas[456] = {11, 255, 255, 255, 255, 255, 6, 9, 255, 255, 255, 255, 16, 255, 255, 255, 255, 255, 1, 3, 13, 255, 255, 255, 4, 6, 9, 255, 255, 255, 255, 255, 255, 255, 255, 255, 15, 255, 255, 255, 255, 255, 11, 255, 255, 255, 255, 255, 18, 255, 255, 255, 255, 255, 6, 9, 255, 255, 255, 255, 16, 255, 255, 255, 255, 255, 15, 255, 255, 255, 255, 255, 1, 3, 8, 255, 255, 255, 2, 12, 255, 255, 255, 255, 255, 255, 255, 255, 255, 255, 12, 255, 255, 255, 255, 255, 1, 3, 6, 8, 12, 16, 5, 255, 255, 255, 255, 255, 255, 255, 255, 255, 255, 255, 5, 7, 255, 255, 255, 255, 5, 7, 255, 255, 255, 255, 2, 255, 255, 255, 255, 255, 2, 255, 255, 255, 255, 255, 4, 255, 255, 255, 255, 255, 255, 255, 255, 255, 255, 255, 3, 4, 255, 255, 255, 255, 2, 12, 255, 255, 255, 255, 255, 255, 255, 255, 255, 255, 10, 255, 255, 255, 255, 255, 10, 13, 255, 255, 255, 255, 255, 255, 255, 255, 255, 255, 5, 15, 18, 255, 255, 255, 17, 255, 255, 255, 255, 255, 18, 255, 255, 255, 255, 255, 255, 255, 255, 255, 255, 255, 7, 255, 255, 255, 255, 255, 19, 255, 255, 255, 255, 255, 12, 255, 255, 255, 255, 255, 19, 255, 255, 255, 255, 255, 3, 4, 255, 255, 255, 255, 15, 255, 255, 255, 255, 255, 9, 255, 255, 255, 255, 255, 8, 255, 255, 255, 255, 255, 7, 11, 255, 255, 255, 255, 13, 255, 255, 255, 255, 255, 255, 255, 255, 255, 255, 255, 5, 14, 255, 255, 255, 255, 12, 255, 255, 255, 255, 255, 3, 4, 8, 9, 255, 255, 255, 255, 255, 255, 255, 255, 6, 255, 255, 255, 255, 255, 16, 255, 255, 255, 255, 255, 255, 255, 255, 255, 255, 255, 1, 3, 12, 17, 255, 255, 3, 255, 255, 255, 255, 255, 0, 19, 255, 255, 255, 255, 255, 255, 255, 255, 255, 255, 255, 255, 255, 255, 255, 255, 13, 18, 255, 255, 255, 255, 9, 19, 255, 255, 255, 255, 3, 13, 255, 255, 255, 255, 5, 15, 255, 255, 255, 255, 255, 255, 255, 255, 255, 255, 0, 10, 255, 255, 255, 255, 15, 255, 255, 255, 255, 255, 0, 2, 12, 16, 255, 255, 9, 255, 255, 255, 255, 255, 0, 2, 18, 19, 255, 255, 3, 8, 255, 255, 255, 255, 7, 17, 255, 255, 255, 255, 12, 14, 17, 19, 255, 255, 255, 255, 255, 255, 255, 255, 2, 7, 255, 255, 255, 255, 5, 8, 12, 255, 255, 255, 6, 9, 10, 15, 255, 255, 2, 12, 255, 255, 255, 255};
.const .align 1 .b8 hA_menos[456] = {255, 255, 255, 255, 255, 255, 14, 255, 255, 255, 255, 255, 10, 15, 255, 255, 255, 255, 255, 255, 255, 255, 255, 255, 255, 255, 255, 255, 255, 255, 6, 9, 19, 255, 255, 255, 0, 16, 255, 255, 255, 255, 12, 17, 255, 255, 255, 255, 1, 3, 255, 255, 255, 255, 255, 255, 255, 255, 255, 255, 5, 15, 255, 255, 255, 255, 16, 255, 255, 255, 255, 255, 255, 255, 255, 255, 255, 255, 11, 255, 255, 255, 255, 255, 1, 3, 255, 255, 255, 255, 11, 255, 255, 255, 255, 255, 5, 7, 11, 15, 255, 255, 255, 255, 255, 255, 255, 255, 7, 255, 255, 255, 255, 255, 4, 9, 255, 255, 255, 255, 9, 255, 255, 255, 255, 255, 3, 8, 255, 255, 255, 255, 255, 255, 255, 255, 255, 255, 255, 255, 255, 255, 255, 255, 0, 255, 255, 255, 255, 255, 2, 255, 255, 255, 255, 255, 10, 255, 255, 255, 255, 255, 13, 255, 255, 255, 255, 255, 255, 255, 255, 255, 255, 255, 12, 255, 255, 255, 255, 255, 3, 4, 13, 255, 255, 255, 255, 255, 255, 255, 255, 255, 255, 255, 255, 255, 255, 255, 255, 255, 255, 255, 255, 255, 19, 255, 255, 255, 255, 255, 9, 19, 255, 255, 255, 255, 15, 18, 255, 255, 255, 255, 7, 10, 13, 255, 255, 255, 10, 15, 18, 255, 255, 255, 2, 18, 255, 255, 255, 255, 0, 19, 255, 255, 255, 255, 5, 14, 255, 255, 255, 255, 255, 255, 255, 255, 255, 255, 12, 255, 255, 255, 255, 255, 12, 17, 255, 255, 255, 255, 14, 255, 255, 255, 255, 255, 9, 10, 255, 255, 255, 255, 7, 255, 255, 255, 255, 255, 0, 2, 5, 7, 255, 255, 3, 8, 255, 255, 255, 255, 255, 255, 255, 255, 255, 255, 255, 255, 255, 255, 255, 255, 1, 255, 255, 255, 255, 255, 6, 9, 11, 16, 18, 19, 18, 255, 255, 255, 255, 255, 4, 15, 255, 255, 255, 255, 10, 15, 255, 255, 255, 255, 3, 4, 13, 14, 255, 255, 12, 17, 255, 255, 255, 255, 255, 255, 255, 255, 255, 255, 255, 255, 255, 255, 255, 255, 255, 255, 255, 255, 255, 255, 12, 17, 255, 255, 255, 255, 2, 3, 12, 13, 255, 255, 0, 255, 255, 255, 255, 255, 1, 4, 6, 9, 11, 15, 14, 255, 255, 255, 255, 255, 3, 4, 15, 17, 255, 255, 2, 7, 255, 255, 255, 255, 9, 19, 255, 255, 255, 255, 10, 13, 15, 18, 255, 255, 5, 8, 15, 18, 255, 255, 3, 4, 8, 9, 255, 255, 7, 10, 13, 255, 255, 255, 1, 3, 11, 13, 14, 16, 255, 255, 255, 255, 255, 255};
.const .align 1 .b8 hB_mas[532] = {255, 255, 255, 255, 255, 255, 255, 255, 255, 255, 255, 255, 255, 255, 21, 255, 255, 255, 255, 255, 255, 255, 255, 255, 255, 255, 255, 255, 4, 255, 255, 255, 255, 255, 255, 11, 4, 255, 255, 255, 255, 255, 0, 16, 255, 255, 255, 255, 255, 2, 255, 255, 255, 255, 255, 255, 11, 3, 255, 255, 255, 255, 255, 4, 255, 255, 255, 255, 255, 255, 6, 255, 255, 255, 255, 255, 255, 0, 255, 255, 255, 255, 255, 255, 6, 3, 255, 255, 255, 255, 255, 16, 2, 255, 255, 255, 255, 255, 3, 255, 255, 255, 255, 255, 255, 2, 255, 255, 255, 255, 255, 255, 6, 255, 255, 255, 255, 255, 255, 0, 5, 9, 255, 255, 255, 255, 2, 7, 9, 255, 255, 255, 255, 15, 255, 255, 255, 255, 255, 255, 9, 255, 255, 255, 255, 255, 255, 0, 5, 17, 18, 255, 255, 255, 17, 18, 255, 255, 255, 255, 255, 19, 255, 255, 255, 255, 255, 255, 0, 255, 255, 255, 255, 255, 255, 18, 255, 255, 255, 255, 255, 255, 0, 20, 22, 255, 255, 255, 255, 255, 255, 255, 255, 255, 255, 255, 0, 20, 22, 255, 255, 255, 255, 22, 255, 255, 255, 255, 255, 255, 19, 255, 255, 255, 255, 255, 255, 10, 255, 255, 255, 255, 255, 255, 255, 255, 255, 255, 255, 255, 255, 3, 13, 255, 255, 255, 255, 255, 10, 4, 14, 255, 255, 255, 255, 2, 7, 12, 9, 255, 255, 255, 10, 255, 255, 255, 255, 255, 255, 22, 3, 8, 23, 255, 255, 255, 10, 4, 14, 24, 255, 255, 255, 17, 18, 255, 255, 255, 255, 255, 10, 2, 12, 4, 14, 255, 255, 3, 8, 23, 255, 255, 255, 255, 3, 8, 255, 255, 255, 255, 255, 6, 255, 255, 255, 255, 255, 255, 22, 3, 13, 23, 4, 14, 24, 255, 255, 255, 255, 255, 255, 255, 0, 5, 20, 255, 255, 255, 255, 6, 7, 22, 3, 8, 23, 255, 15, 255, 255, 255, 255, 255, 255, 6, 17, 18, 255, 255, 255, 255, 1, 6, 255, 255, 255, 255, 255, 0, 1, 11, 255, 255, 255, 255, 16, 3, 255, 255, 255, 255, 255, 11, 255, 255, 255, 255, 255, 255, 2, 12, 13, 255, 255, 255, 255, 2, 12, 4, 14, 255, 255, 255, 255, 255, 255, 255, 255, 255, 255, 19, 255, 255, 255, 255, 255, 255, 3, 13, 23, 4, 14, 24, 255, 11, 255, 255, 255, 255, 255, 255, 0, 20, 23, 19, 255, 255, 255, 5, 10, 6, 255, 255, 255, 255, 255, 255, 255, 255, 255, 255, 255, 0, 20, 255, 255, 255, 255, 255, 15, 16, 19, 255, 255, 255, 255, 16, 255, 255, 255, 255, 255, 255, 0, 5, 20, 9, 24, 255, 255, 17, 255, 255, 255, 255, 255, 255, 17, 19, 255, 255, 255, 255, 255, 255, 255, 255, 255, 255, 255, 255, 255, 255, 255, 255, 255, 255, 255, 3, 8, 13, 255, 255, 255, 255, 0, 5, 16, 9, 255, 255, 255, 3, 8, 23, 255, 255, 255, 255, 21, 255, 255, 255, 255, 255, 255, 15, 16, 17, 255, 255, 255, 255};
.const .align 1 .b8 hB_menos[456] = {1, 21, 2, 255, 255, 255, 21, 4, 255, 255, 255, 255, 0, 255, 255, 255, 255, 255, 21, 3, 255, 255, 255, 255, 16, 255, 255, 255, 255, 255, 255, 255, 255, 255, 255, 255, 255, 255, 255, 255, 255, 255, 11, 255, 255, 255, 255, 255, 255, 255, 255, 255, 255, 255, 255, 255, 255, 255, 255, 255, 0, 255, 255, 255, 255, 255, 255, 255, 255, 255, 255, 255, 255, 255, 255, 255, 255, 255, 255, 255, 255, 255, 255, 255, 255, 255, 255, 255, 255, 255, 255, 255, 255, 255, 255, 255, 255, 255, 255, 255, 255, 255, 255, 255, 255, 255, 255, 255, 255, 255, 255, 255, 255, 255, 0, 5, 9, 255, 255, 255, 255, 255, 255, 255, 255, 255, 15, 2, 7, 255, 255, 255, 2, 255, 255, 255, 255, 255, 18, 4, 255, 255, 255, 255, 15, 255, 255, 255, 255, 255, 255, 255, 255, 255, 255, 255, 15, 255, 255, 255, 255, 255, 22, 3, 23, 255, 255, 255, 255, 255, 255, 255, 255, 255, 255, 255, 255, 255, 255, 255, 18, 4, 24, 255, 255, 255, 3, 8, 13, 255, 255, 255, 2, 12, 255, 255, 255, 255, 10, 255, 255, 255, 255, 255, 255, 255, 255, 255, 255, 255, 255, 255, 255, 255, 255, 255, 255, 255, 255, 255, 255, 255, 255, 255, 255, 255, 255, 255, 255, 255, 255, 255, 255, 255, 2, 12, 255, 255, 255, 255, 17, 19, 255, 255, 255, 255, 0, 5, 20, 9, 255, 255, 255, 255, 255, 255, 255, 255, 2, 255, 255, 255, 255, 255, 255, 255, 255, 255, 255, 255, 4, 24, 255, 255, 255, 255, 3, 8, 23, 255, 255, 255, 255, 255, 255, 255, 255, 255, 0, 5, 255, 255, 255, 255, 2, 7, 8, 255, 255, 255, 4, 255, 255, 255, 255, 255, 255, 255, 255, 255, 255, 255, 1, 255, 255, 255, 255, 255, 255, 255, 255, 255, 255, 255, 11, 17, 18, 255, 255, 255, 17, 19, 255, 255, 255, 255, 10, 20, 21, 4, 14, 24, 4, 24, 255, 255, 255, 255, 255, 255, 255, 255, 255, 255, 2, 7, 12, 9, 14, 255, 15, 21, 18, 4, 24, 255, 3, 8, 13, 255, 255, 255, 11, 12, 22, 3, 13, 23, 15, 255, 255, 255, 255, 255, 10, 4, 14, 255, 255, 255, 255, 255, 255, 255, 255, 255, 21, 3, 8, 23, 255, 255, 2, 12, 255, 255, 255, 255, 16, 2, 7, 9, 255, 255, 2, 7, 12, 255, 255, 255, 4, 14, 24, 255, 255, 255, 255, 255, 255, 255, 255, 255, 15, 19, 255, 255, 255, 255, 255, 255, 255, 255, 255, 255, 255, 255, 255, 255, 255, 255, 0, 20, 22, 255, 255, 255};
.const .align 1 .b8 hC_mas[160] = {11, 13, 52, 4, 255, 255, 255, 255, 12, 14, 19, 20, 22, 24, 48, 49, 14, 22, 23, 33, 39, 54, 255, 255, 11, 13, 22, 23, 24, 25, 4, 255, 14, 23, 24, 26, 29, 30, 60, 63, 9, 10, 12, 14, 15, 50, 255, 255, 11, 16, 17, 42, 43, 255, 255, 255, 18, 31, 34, 35, 36, 255, 255, 255, 9, 17, 19, 72, 255, 255, 255, 255, 41, 45, 66, 73, 255, 255, 255, 255, 9, 14, 15, 1, 2, 74, 255, 255, 41, 43, 47, 255, 255, 255, 255, 255, 32, 36, 44, 62, 255, 255, 255, 255, 15, 26, 28, 30, 45, 75, 255, 255, 11, 27, 28, 45, 3, 255, 255, 255, 11, 51, 53, 8, 255, 255, 255, 255, 10, 20, 32, 61, 255, 255, 255, 255, 9, 14, 15, 33, 5, 7, 255, 255, 11, 24, 25, 40, 64, 255, 255, 255, 29, 34, 38, 2, 56, 58, 255, 255};
.const .align 1 .b8 hC_menos[160] = {9, 14, 15, 65, 6, 255, 255, 255, 21, 42, 255, 255, 255, 255, 255, 255, 36, 40, 55, 8, 255, 255, 255, 255, 9, 15, 65, 6, 255, 255, 255, 255, 27, 3, 255, 255, 255, 255, 255, 255, 11, 16, 43, 255, 255, 255, 255, 255, 10, 12, 14, 15, 18, 20, 255, 255, 9, 42, 59, 5, 71, 255, 255, 255, 18, 21, 23, 25, 4, 68, 255, 255, 9, 17, 1, 29, 37, 42, 255, 255, 11, 0, 3, 255, 255, 255, 255, 255, 15, 18, 20, 27, 28, 37, 46, 255, 15, 27, 38, 45, 70, 7, 255, 255, 13, 22, 25, 57, 255, 255, 255, 255, 9, 14, 1, 29, 2, 74, 255, 255, 9, 14, 15, 5, 7, 255, 255, 255, 11, 17, 31, 33, 35, 69, 255, 255, 32, 34, 36, 53, 8, 255, 255, 255, 32, 34, 39, 67, 6, 255, 255, 255, 11, 28, 33, 44, 255, 255, 255, 255};
// _ZZ18calculo_sub_bloquePfS_S_iiiE9h_results has been demoted
// _ZZ25calculo_matriz_por_bloquePfS_S_E9c_partial has been demoted
// _ZZ25calculo_matriz_por_bloquePfS_S_E8a_stripe has been demoted
// _ZZ25calculo_matriz_por_bloquePfS_S_E8b_stripe has been demoted

.visible .entry _Z25calculo_matriz_por_bloquePfS_S_(
	.param .u64 .ptr .align 1 _Z25calculo_matriz_por_bloquePfS_S__param_0,
	.param .u64 .ptr .align 1 _Z25calculo_matriz_por_bloquePfS_S__param_1,
	.param .u64 .ptr .align 1 _Z25calculo_matriz_por_bloquePfS_S__param_2
)
{
	.reg .pred 	%p<49>;
	.reg .b16 	%rs<98>;
	.reg .b32 	%r<169>;
	.reg .b32 	%f<104>;
	.reg .b64 	%rd<29>;
	// demoted variable
	.shared .align 4 .b8 _ZZ18calculo_sub_bloquePfS_S_iiiE9h_results[3952];
	// demoted variable
	.shared .align 4 .b8 _ZZ25calculo_matriz_por_bloquePfS_S_E9c_partial[80];
	// demoted variable
	.shared .align 4 .b8 _ZZ25calculo_matriz_por_bloquePfS_S_E8a_stripe[1040];
	// demoted variable
	.shared .align 4 .b8 _ZZ25calculo_matriz_por_bloquePfS_S_E8b_stripe[1300];
	ld.param.u64 	%rd9, [_Z25calculo_matriz_por_bloquePfS_S__param_0];
	ld.param.u64 	%rd10, [_Z25calculo_matriz_por_bloquePfS_S__param_1];
	mov.u32 	%r1, %ctaid.x;
	mov.u32 	%r2, %ntid.x;
	cvt.u16.u32 	%rs43, %r2;
	mul.hi.u16 	%rs44, %rs43, -10347;
	shr.u16 	%rs1, %rs44, 6;
	cvt.u32.u16 	%r3, %rs1;
	mov.u32 	%r4, %tid.x;
	setp.gt.u32 	%p1, %r4, 19;
	shl.b32 	%r24, %r4, 2;
	mov.u32 	%r25, _ZZ25calculo_matriz_por_bloquePfS_S_E9c_partial;
	add.s32 	%r5, %r25, %r24;
	@%p1 bra 	$L__BB0_2;
	mov.b32 	%r26, 0;
	st.shared.u32 	[%r5], %r26;
$L__BB0_2:
	bar.sync 	0;
	and.b16  	%rs45, %rs1, 255;
	add.s16 	%rs46, %rs1, -57;
	and.b16  	%rs47, %rs46, 255;
	div.u16 	%rs48, %rs47, %rs45;
	cvt.u32.u16 	%r6, %rs48;
	cvt.u16.u32 	%rs49, %r4;
	mul.hi.u16 	%rs50, %rs49, 13108;
	rem.u16 	%rs51, %rs50, %rs45;
	cvt.u32.u16 	%r7, %rs51;
	mul.hi.u16 	%rs52, %rs49, 863;
	mul.lo.s16 	%rs53, %rs52, 76;
	sub.s16 	%rs54, %rs49, %rs53;
	cvt.u32.u16 	%r28, %rs54;
	mul.lo.s16 	%rs55, %rs50, 5;
	sub.s16 	%rs56, %rs49, %rs55;
	cvt.u32.u16 	%r8, %rs56;
	mul.hi.u32 	%r29, %r1, 1374389535;
	shr.u32 	%r30, %r29, 6;
	mul.lo.s32 	%r31, %r30, 200;
	sub.s32 	%r32, %r1, %r31;
	mad.lo.s32 	%r9, %r30, 4000, %r28;
	mad.lo.s32 	%r10, %r32, 5000, %r28;
	cvt.u32.u16 	%r33, %rs52;
	mul.wide.u16 	%r34, %rs52, 80;
	mov.u32 	%r35, _ZZ25calculo_matriz_por_bloquePfS_S_E8a_stripe;
	add.s32 	%r11, %r35, %r34;
	mul.wide.u16 	%r36, %rs52, 100;
	mov.u32 	%r37, _ZZ25calculo_matriz_por_bloquePfS_S_E8b_stripe;
	add.s32 	%r12, %r37, %r36;
	sub.s32 	%r13, 200, %r33;
	mul.wide.u32 	%rd12, %r28, 6;
	mov.u64 	%rd13, hA_mas;
	add.s64 	%rd1, %rd13, %rd12;
	mov.u64 	%rd14, hA_menos;
	add.s64 	%rd2, %rd14, %rd12;
	mul.wide.u32 	%rd15, %r28, 7;
	mov.u64 	%rd16, hB_mas;
	add.s64 	%rd3, %rd16, %rd15;
	mov.u64 	%rd17, hB_menos;
	add.s64 	%rd4, %rd17, %rd12;
	mul.wide.u32 	%rd18, %r28, 8;
	mov.u64 	%rd19, hC_mas;
	add.s64 	%rd5, %rd19, %rd18;
	mov.u64 	%rd20, hC_menos;
	add.s64 	%rd6, %rd20, %rd18;
	mul.wide.u16 	%r38, %rs54, 4;
	mov.u32 	%r39, _ZZ25calculo_matriz_por_bloquePfS_S_E9c_partial;
	add.s32 	%r14, %r39, %r38;
	cvta.to.global.u64 	%rd7, %rd9;
	cvta.to.global.u64 	%rd8, %rd10;
	mov.b32 	%r167, 0;
	mov.u32 	%r168, %r167;
$L__BB0_3:
	mul.lo.s32 	%r40, %r3, 25;
	setp.ge.u32 	%p2, %r4, %r40;
	@%p2 bra 	$L__BB0_7;
	mul.lo.s32 	%r41, %r168, %r3;
	add.s32 	%r42, %r41, %r7;
	rem.u32 	%r43, %r42, %r3;
	mul.lo.s32 	%r44, %r3, 20;
	setp.ge.u32 	%p3, %r4, %r44;
	mul.lo.s32 	%r45, %r3, 5;
	div.u32 	%r46, %r4, %r45;
	mad.lo.s32 	%r47, %r43, 20, %r8;
	mul.lo.s32 	%r48, %r46, 5;
	add.s32 	%r17, %r47, %r48;
	mad.lo.s32 	%r18, %r43, 5, %r17;
	mul.lo.s32 	%r19, %r41, 5;
	sub.s32 	%r49, 200, %r3;
	mul.lo.s32 	%r20, %r48, %r49;
	@%p3 bra 	$L__BB0_6;
	add.s32 	%r50, %r9, %r19;
	add.s32 	%r51, %r50, %r20;
	mul.wide.s32 	%rd21, %r51, 4;
	add.s64 	%rd22, %rd7, %rd21;
	ld.global.f32 	%f48, [%rd22];
	shl.b32 	%r52, %r17, 2;
	mov.u32 	%r53, _ZZ25calculo_matriz_por_bloquePfS_S_E8a_stripe;
	add.s32 	%r54, %r53, %r52;
	st.shared.f32 	[%r54], %f48;
$L__BB0_6:
	add.s32 	%r55, %r10, %r19;
	add.s32 	%r56, %r55, %r20;
	mul.wide.u32 	%rd23, %r56, 4;
	add.s64 	%rd24, %rd8, %rd23;
	ld.global.f32 	%f49, [%rd24];
	shl.b32 	%r57, %r18, 2;
	mov.u32 	%r58, _ZZ25calculo_matriz_por_bloquePfS_S_E8b_stripe;
	add.s32 	%r59, %r58, %r57;
	st.shared.f32 	[%r59], %f49;
$L__BB0_7:
	bar.sync 	0;
	shr.u32 	%r60, %r167, 2;
	mul.hi.u32 	%r61, %r60, 452101821;
	shr.u32 	%r21, %r61, 1;
	setp.ge.u32 	%p4, %r21, %r13;
	@%p4 bra 	$L__BB0_38;
	ld.const.u8 	%rs2, [%rd1];
	setp.eq.s16 	%p5, %rs2, 255;
	mov.f32 	%f99, 0f00000000;
	@%p5 bra 	$L__BB0_15;
	cvt.s16.s8 	%rs57, %rs2;
	mul.wide.s16 	%r62, %rs57, 4;
	add.s32 	%r63, %r11, %r62;
	ld.shared.f32 	%f51, [%r63];
	add.f32 	%f99, %f51, 0f00000000;
	ld.const.u8 	%rs3, [%rd1+1];
	setp.eq.s16 	%p6, %rs3, 255;
	@%p6 bra 	$L__BB0_15;
	cvt.s16.s8 	%rs58, %rs3;
	mul.wide.s16 	%r64, %rs58, 4;
	add.s32 	%r65, %r11, %r64;
	ld.shared.f32 	%f52, [%r65];
	add.f32 	%f99, %f99, %f52;
	ld.const.u8 	%rs4, [%rd1+2];
	setp.eq.s16 	%p7, %rs4, 255;
	@%p7 bra 	$L__BB0_15;
	cvt.s16.s8 	%rs59, %rs4;
	mul.wide.s16 	%r66, %rs59, 4;
	add.s32 	%r67, %r11, %r66;
	ld.shared.f32 	%f53, [%r67];
	add.f32 	%f99, %f99, %f53;
	ld.const.u8 	%rs5, [%rd1+3];
	setp.eq.s16 	%p8, %rs5, 255;
	@%p8 bra 	$L__BB0_15;
	cvt.s16.s8 	%rs60, %rs5;
	mul.wide.s16 	%r68, %rs60, 4;
	add.s32 	%r69, %r11, %r68;
	ld.shared.f32 	%f54, [%r69];
	add.f32 	%f99, %f99, %f54;
	ld.const.u8 	%rs6, [%rd1+4];
	setp.eq.s16 	%p9, %rs6, 255;
	@%p9 bra 	$L__BB0_15;
	cvt.s16.s8 	%rs61, %rs6;
	mul.wide.s16 	%r70, %rs61, 4;
	add.s32 	%r71, %r11, %r70;
	ld.shared.f32 	%f55, [%r71];
	add.f32 	%f99, %f99, %f55;
	ld.const.u8 	%rs7, [%rd1+5];
	setp.eq.s16 	%p10, %rs7, 255;
	@%p10 bra 	$L__BB0_15;
	cvt.s16.s8 	%rs62, %rs7;
	mul.wide.s16 	%r72, %rs62, 4;
	add.s32 	%r73, %r11, %r72;
	ld.shared.f32 	%f56, [%r73];
	add.f32 	%f99, %f99, %f56;
$L__BB0_15:
	ld.const.u8 	%rs8, [%rd2];
	setp.eq.s16 	%p11, %rs8, 255;
	@%p11 bra 	$L__BB0_22;
	cvt.s16.s8 	%rs63, %rs8;
	mul.wide.s16 	%r74, %rs63, 4;
	add.s32 	%r75, %r11, %r74;
	ld.shared.f32 	%f57, [%r75];
	sub.f32 	%f99, %f99, %f57;
	ld.const.u8 	%rs9, [%rd2+1];
	setp.eq.s16 	%p12, %rs9, 255;
	@%p12 bra 	$L__BB0_22;
	cvt.s16.s8 	%rs64, %rs9;
	mul.wide.s16 	%r76, %rs64, 4;
	add.s32 	%r77, %r11, %r76;
	ld.shared.f32 	%f58, [%r77];
	sub.f32 	%f99, %f99, %f58;
	ld.const.u8 	%rs10, [%rd2+2];
	setp.eq.s16 	%p13, %rs10, 255;
	@%p13 bra 	$L__BB0_22;
	cvt.s16.s8 	%rs65, %rs10;
	mul.wide.s16 	%r78, %rs65, 4;
	add.s32 	%r79, %r11, %r78;
	ld.shared.f32 	%f59, [%r79];
	sub.f32 	%f99, %f99, %f59;
	ld.const.u8 	%rs11, [%rd2+3];
	setp.eq.s16 	%p14, %rs11, 255;
	@%p14 bra 	$L__BB0_22;
	cvt.s16.s8 	%rs66, %rs11;
	mul.wide.s16 	%r80, %rs66, 4;
	add.s32 	%r81, %r11, %r80;
	ld.shared.f32 	%f60, [%r81];
	sub.f32 	%f99, %f99, %f60;
	ld.const.u8 	%rs12, [%rd2+4];
	setp.eq.s16 	%p15, %rs12, 255;
	@%p15 bra 	$L__BB0_22;
	cvt.s16.s8 	%rs67, %rs12;
	mul.wide.s16 	%r82, %rs67, 4;
	add.s32 	%r83, %r11, %r82;
	ld.shared.f32 	%f61, [%r83];
	sub.f32 	%f99, %f99, %f61;
	ld.const.u8 	%rs13, [%rd2+5];
	setp.eq.s16 	%p16, %rs13, 255;
	@%p16 bra 	$L__BB0_22;
	cvt.s16.s8 	%rs68, %rs13;
	mul.wide.s16 	%r84, %rs68, 4;
	add.s32 	%r85, %r11, %r84;
	ld.shared.f32 	%f62, [%r85];
	sub.f32 	%f99, %f99, %f62;
$L__BB0_22:
	ld.const.u8 	%rs14, [%rd3];
	setp.eq.s16 	%p17, %rs14, 255;
	mov.f32 	%f100, 0f00000000;
	@%p17 bra 	$L__BB0_30;
	cvt.s16.s8 	%rs69, %rs14;
	mul.wide.s16 	%r86, %rs69, 4;
	add.s32 	%r87, %r12, %r86;
	ld.shared.f32 	%f64, [%r87];
	add.f32 	%f100, %f64, 0f00000000;
	ld.const.u8 	%rs15, [%rd3+1];
	setp.eq.s16 	%p18, %rs15, 255;
	@%p18 bra 	$L__BB0_30;
	cvt.s16.s8 	%rs70, %rs15;
	mul.wide.s16 	%r88, %rs70, 4;
	add.s32 	%r89, %r12, %r88;
	ld.shared.f32 	%f65, [%r89];
	add.f32 	%f100, %f100, %f65;
	ld.const.u8 	%rs16, [%rd3+2];
	setp.eq.s16 	%p19, %rs16, 255;
	@%p19 bra 	$L__BB0_30;
	cvt.s16.s8 	%rs71, %rs16;
	mul.wide.s16 	%r90, %rs71, 4;
	add.s32 	%r91, %r12, %r90;
	ld.shared.f32 	%f66, [%r91];
	add.f32 	%f100, %f100, %f66;
	ld.const.u8 	%rs17, [%rd3+3];
	setp.eq.s16 	%p20, %rs17, 255;
	@%p20 bra 	$L__BB0_30;
	cvt.s16.s8 	%rs72, %rs17;
	mul.wide.s16 	%r92, %rs72, 4;
	add.s32 	%r93, %r12, %r92;
	ld.shared.f32 	%f67, [%r93];
	add.f32 	%f100, %f100, %f67;
	ld.const.u8 	%rs18, [%rd3+4];
	setp.eq.s16 	%p21, %rs18, 255;
	@%p21 bra 	$L__BB0_30;
	cvt.s16.s8 	%rs73, %rs18;
	mul.wide.s16 	%r94, %rs73, 4;
	add.s32 	%r95, %r12, %r94;
	ld.shared.f32 	%f68, [%r95];
	add.f32 	%f100, %f100, %f68;
	ld.const.u8 	%rs19, [%rd3+5];
	setp.eq.s16 	%p22, %rs19, 255;
	@%p22 bra 	$L__BB0_30;
	cvt.s16.s8 	%rs74, %rs19;
	mul.wide.s16 	%r96, %rs74, 4;
	add.s32 	%r97, %r12, %r96;
	ld.shared.f32 	%f69, [%r97];
	add.f32 	%f100, %f100, %f69;
	ld.const.u8 	%rs20, [%rd3+6];
	setp.eq.s16 	%p23, %rs20, 255;
	@%p23 bra 	$L__BB0_30;
	cvt.s16.s8 	%rs75, %rs20;
	mul.wide.s16 	%r98, %rs75, 4;
	add.s32 	%r99, %r12, %r98;
	ld.shared.f32 	%f70, [%r99];
	add.f32 	%f100, %f100, %f70;
$L__BB0_30:
	ld.const.u8 	%rs21, [%rd4];
	setp.eq.s16 	%p24, %rs21, 255;
	@%p24 bra 	$L__BB0_37;
	cvt.s16.s8 	%rs76, %rs21;
	mul.wide.s16 	%r100, %rs76, 4;
	add.s32 	%r101, %r12, %r100;
	ld.shared.f32 	%f71, [%r101];
	sub.f32 	%f100, %f100, %f71;
	ld.const.u8 	%rs22, [%rd4+1];
	setp.eq.s16 	%p25, %rs22, 255;
	@%p25 bra 	$L__BB0_37;
	cvt.s16.s8 	%rs77, %rs22;
	mul.wide.s16 	%r102, %rs77, 4;
	add.s32 	%r103, %r12, %r102;
	ld.shared.f32 	%f72, [%r103];
	sub.f32 	%f100, %f100, %f72;
	ld.const.u8 	%rs23, [%rd4+2];
	setp.eq.s16 	%p26, %rs23, 255;
	@%p26 bra 	$L__BB0_37;
	cvt.s16.s8 	%rs78, %rs23;
	mul.wide.s16 	%r104, %rs78, 4;
	add.s32 	%r105, %r12, %r104;
	ld.shared.f32 	%f73, [%r105];
	sub.f32 	%f100, %f100, %f73;
	ld.const.u8 	%rs24, [%rd4+3];
	setp.eq.s16 	%p27, %rs24, 255;
	@%p27 bra 	$L__BB0_37;
	cvt.s16.s8 	%rs79, %rs24;
	mul.wide.s16 	%r106, %rs79, 4;
	add.s32 	%r107, %r12, %r106;
	ld.shared.f32 	%f74, [%r107];
	sub.f32 	%f100, %f100, %f74;
	ld.const.u8 	%rs25, [%rd4+4];
	setp.eq.s16 	%p28, %rs25, 255;
	@%p28 bra 	$L__BB0_37;
	cvt.s16.s8 	%rs80, %rs25;
	mul.wide.s16 	%r108, %rs80, 4;
	add.s32 	%r109, %r12, %r108;
	ld.shared.f32 	%f75, [%r109];
	sub.f32 	%f100, %f100, %f75;
	ld.const.u8 	%rs26, [%rd4+5];
	setp.eq.s16 	%p29, %rs26, 255;
	@%p29 bra 	$L__BB0_37;
	cvt.s16.s8 	%rs81, %rs26;
	mul.wide.s16 	%r110, %rs81, 4;
	add.s32 	%r111, %r12, %r110;
	ld.shared.f32 	%f76, [%r111];
	sub.f32 	%f100, %f100, %f76;
$L__BB0_37:
	mul.f32 	%f77, %f99, %f100;
	shl.b32 	%r112, %r4, 2;
	mov.u32 	%r113, _ZZ18calculo_sub_bloquePfS_S_iiiE9h_results;
	add.s32 	%r114, %r113, %r112;
	st.shared.f32 	[%r114], %f77;
$L__BB0_38:
	bar.sync 	0;
	@%p4 bra 	$L__BB0_58;
	ld.const.u8 	%rs27, [%rd5];
	setp.eq.s16 	%p31, %rs27, 255;
	mov.f32 	%f103, 0f00000000;
	@%p31 bra 	$L__BB0_48;
	cvt.s16.s8 	%rs82, %rs27;
	mul.wide.s16 	%r115, %rs82, 4;
	mov.u32 	%r116, _ZZ18calculo_sub_bloquePfS_S_iiiE9h_results;
	add.s32 	%r117, %r116, %r115;
	ld.shared.f32 	%f79, [%r117];
	add.f32 	%f103, %f79, 0f00000000;
	ld.const.u8 	%rs28, [%rd5+1];
	setp.eq.s16 	%p32, %rs28, 255;
	@%p32 bra 	$L__BB0_48;
	cvt.s16.s8 	%rs83, %rs28;
	mul.wide.s16 	%r118, %rs83, 4;
	mov.u32 	%r119, _ZZ18calculo_sub_bloquePfS_S_iiiE9h_results;
	add.s32 	%r120, %r119, %r118;
	ld.shared.f32 	%f80, [%r120];
	add.f32 	%f103, %f103, %f80;
	ld.const.u8 	%rs29, [%rd5+2];
	setp.eq.s16 	%p33, %rs29, 255;
	@%p33 bra 	$L__BB0_48;
	cvt.s16.s8 	%rs84, %rs29;
	mul.wide.s16 	%r121, %rs84, 4;
	mov.u32 	%r122, _ZZ18calculo_sub_bloquePfS_S_iiiE9h_results;
	add.s32 	%r123, %r122, %r121;
	ld.shared.f32 	%f81, [%r123];
	add.f32 	%f103, %f103, %f81;
	ld.const.u8 	%rs30, [%rd5+3];
	setp.eq.s16 	%p34, %rs30, 255;
	@%p34 bra 	$L__BB0_48;
	cvt.s16.s8 	%rs85, %rs30;
	mul.wide.s16 	%r124, %rs85, 4;
	mov.u32 	%r125, _ZZ18calculo_sub_bloquePfS_S_iiiE9h_results;
	add.s32 	%r126, %r125, %r124;
	ld.shared.f32 	%f82, [%r126];
	add.f32 	%f103, %f103, %f82;
	ld.const.u8 	%rs31, [%rd5+4];
	setp.eq.s16 	%p35, %rs31, 255;
	@%p35 bra 	$L__BB0_48;
	cvt.s16.s8 	%rs86, %rs31;
	mul.wide.s16 	%r127, %rs86, 4;
	mov.u32 	%r128, _ZZ18calculo_sub_bloquePfS_S_iiiE9h_results;
	add.s32 	%r129, %r128, %r127;
	ld.shared.f32 	%f83, [%r129];
	add.f32 	%f103, %f103, %f83;
	ld.const.u8 	%rs32, [%rd5+5];
	setp.eq.s16 	%p36, %rs32, 255;
	@%p36 bra 	$L__BB0_48;
	cvt.s16.s8 	%rs87, %rs32;
	mul.wide.s16 	%r130, %rs87, 4;
	mov.u32 	%r131, _ZZ18calculo_sub_bloquePfS_S_iiiE9h_results;
	add.s32 	%r132, %r131, %r130;
	ld.shared.f32 	%f84, [%r132];
	add.f32 	%f103, %f103, %f84;
	ld.const.u8 	%rs33, [%rd5+6];
	setp.eq.s16 	%p37, %rs33, 255;
	@%p37 bra 	$L__BB0_48;
	cvt.s16.s8 	%rs88, %rs33;
	mul.wide.s16 	%r133, %rs88, 4;
	mov.u32 	%r134, _ZZ18calculo_sub_bloquePfS_S_iiiE9h_results;
	add.s32 	%r135, %r134, %r133;
	ld.shared.f32 	%f85, [%r135];
	add.f32 	%f103, %f103, %f85;
	ld.const.u8 	%rs34, [%rd5+7];
	setp.eq.s16 	%p38, %rs34, 255;
	@%p38 bra 	$L__BB0_48;
	cvt.s16.s8 	%rs89, %rs34;
	mul.wide.s16 	%r136, %rs89, 4;
	mov.u32 	%r137, _ZZ18calculo_sub_bloquePfS_S_iiiE9h_results;
	add.s32 	%r138, %r137, %r136;
	ld.shared.f32 	%f86, [%r138];
	add.f32 	%f103, %f103, %f86;
$L__BB0_48:
	ld.const.u8 	%rs35, [%rd6];
	setp.eq.s16 	%p39, %rs35, 255;
	@%p39 bra 	$L__BB0_57;
	cvt.s16.s8 	%rs90, %rs35;
	mul.wide.s16 	%r139, %rs90, 4;
	mov.u32 	%r140, _ZZ18calculo_sub_bloquePfS_S_iiiE9h_results;
	add.s32 	%r141, %r140, %r139;
	ld.shared.f32 	%f87, [%r141];
	sub.f32 	%f103, %f103, %f87;
	ld.const.u8 	%rs36, [%rd6+1];
	setp.eq.s16 	%p40, %rs36, 255;
	@%p40 bra 	$L__BB0_57;
	cvt.s16.s8 	%rs91, %rs36;
	mul.wide.s16 	%r142, %rs91, 4;
	mov.u32 	%r143, _ZZ18calculo_sub_bloquePfS_S_iiiE9h_results;
	add.s32 	%r144, %r143, %r142;
	ld.shared.f32 	%f88, [%r144];
	sub.f32 	%f103, %f103, %f88;
	ld.const.u8 	%rs37, [%rd6+2];
	setp.eq.s16 	%p41, %rs37, 255;
	@%p41 bra 	$L__BB0_57;
	cvt.s16.s8 	%rs92, %rs37;
	mul.wide.s16 	%r145, %rs92, 4;
	mov.u32 	%r146, _ZZ18calculo_sub_bloquePfS_S_iiiE9h_results;
	add.s32 	%r147, %r146, %r145;
	ld.shared.f32 	%f89, [%r147];
	sub.f32 	%f103, %f103, %f89;
	ld.const.u8 	%rs38, [%rd6+3];
	setp.eq.s16 	%p42, %rs38, 255;
	@%p42 bra 	$L__BB0_57;
	cvt.s16.s8 	%rs93, %rs38;
	mul.wide.s16 	%r148, %rs93, 4;
	mov.u32 	%r149, _ZZ18calculo_sub_bloquePfS_S_iiiE9h_results;
	add.s32 	%r150, %r149, %r148;
	ld.shared.f32 	%f90, [%r150];
	sub.f32 	%f103, %f103, %f90;
	ld.const.u8 	%rs39, [%rd6+4];
	setp.eq.s16 	%p43, %rs39, 255;
	@%p43 bra 	$L__BB0_57;
	cvt.s16.s8 	%rs94, %rs39;
	mul.wide.s16 	%r151, %rs94, 4;
	mov.u32 	%r152, _ZZ18calculo_sub_bloquePfS_S_iiiE9h_results;
	add.s32 	%r153, %r152, %r151;
	ld.shared.f32 	%f91, [%r153];
	sub.f32 	%f103, %f103, %f91;
	ld.const.u8 	%rs40, [%rd6+5];
	setp.eq.s16 	%p44, %rs40, 255;
	@%p44 bra 	$L__BB0_57;
	cvt.s16.s8 	%rs95, %rs40;
	mul.wide.s16 	%r154, %rs95, 4;
	mov.u32 	%r155, _ZZ18calculo_sub_bloquePfS_S_iiiE9h_results;
	add.s32 	%r156, %r155, %r154;
	ld.shared.f32 	%f92, [%r156];
	sub.f32 	%f103, %f103, %f92;
	ld.const.u8 	%rs41, [%rd6+6];
	setp.eq.s16 	%p45, %rs41, 255;
	@%p45 bra 	$L__BB0_57;
	cvt.s16.s8 	%rs96, %rs41;
	mul.wide.s16 	%r157, %rs96, 4;
	mov.u32 	%r158, _ZZ18calculo_sub_bloquePfS_S_iiiE9h_results;
	add.s32 	%r159, %r158, %r157;
	ld.shared.f32 	%f93, [%r159];
	sub.f32 	%f103, %f103, %f93;
	ld.const.u8 	%rs42, [%rd6+7];
	setp.eq.s16 	%p46, %rs42, 255;
	@%p46 bra 	$L__BB0_57;
	cvt.s16.s8 	%rs97, %rs42;
	mul.wide.s16 	%r160, %rs97, 4;
	mov.u32 	%r161, _ZZ18calculo_sub_bloquePfS_S_iiiE9h_results;
	add.s32 	%r162, %r161, %r160;
	ld.shared.f32 	%f94, [%r162];
	sub.f32 	%f103, %f103, %f94;
$L__BB0_57:
	atom.shared.add.f32 	%f95, [%r14], %f103;
$L__BB0_58:
	bar.sync 	0;
	add.s32 	%r168, %r168, 1;
	add.s32 	%r167, %r167, %r2;
	setp.lt.u32 	%p47, %r168, %r6;
	@%p47 bra 	$L__BB0_3;
	setp.gt.u32 	%p48, %r4, 19;
	bar.sync 	0;
	@%p48 bra 	$L__BB0_61;
	ld.param.u64 	%rd28, [_Z25calculo_matriz_por_bloquePfS_S__param_2];
	mad.lo.s32 	%r163, %r1, 20, %r4;
	cvta.to.global.u64 	%rd25, %rd28;
	mul.wide.s32 	%rd26, %r163, 4;
	add.s64 	%rd27, %rd25, %rd26;
	shl.b32 	%r164, %r4, 2;
	mov.u32 	%r165, _ZZ25calculo_matriz_por_bloquePfS_S_E9c_partial;
	add.s32 	%r166, %r165, %r164;
	ld.shared.f32 	%f96, [%r166];
	atom.global.add.f32 	%f97, [%rd27], %f96;
$L__BB0_61:
	ret;

}
	// .globl	_Z17transponer_matrizPfS_
.visible .entry _Z17transponer_matrizPfS_(
	.param .u64 .ptr .align 1 _Z17transponer_matrizPfS__param_0,
	.param .u64 .ptr .align 1 _Z17transponer_matrizPfS__param_1
)
{
	.reg .pred 	%p<4>;
	.reg .b32 	%r<12>;
	.reg .b32 	%f<2>;
	.reg .b64 	%rd<9>;

	ld.param.u64 	%rd1, [_Z17transponer_matrizPfS__param_0];
	ld.param.u64 	%rd2, [_Z17transponer_matrizPfS__param_1];
	mov.u32 	%r3, %ctaid.x;
	mov.u32 	%r4, %ntid.x;
	mov.u32 	%r5, %tid.x;
	mad.lo.s32 	%r1, %r3, %r4, %r5;
	mov.u32 	%r6, %ctaid.y;
	mov.u32 	%r7, %ntid.y;
	mov.u32 	%r8, %tid.y;
	mad.lo.s32 	%r9, %r6, %r7, %r8;
	setp.gt.s32 	%p1, %r1, 999;
	setp.gt.u32 	%p2, %r9, 999;
	or.pred  	%p3, %p1, %p2;
	@%p3 bra 	$L__BB1_2;
	cvta.to.global.u64 	%rd3, %rd1;
	cvta.to.global.u64 	%rd4, %rd2;
	mad.lo.s32 	%r10, %r9, 1000, %r1;
	mad.lo.s32 	%r11, %r1, 1000, %r9;
	mul.wide.s32 	%rd5, %r10, 4;
	add.s64 	%rd6, %rd3, %rd5;
	ld.global.f32 	%f1, [%rd6];
	mul.wide.s32 	%rd7, %r11, 4;
	add.s64 	%rd8, %rd4, %rd7;
	st.global.f32 	[%rd8], %f1;
$L__BB1_2:
	ret;

}


// ===== COMPILED SASS (sm_100) =====

	.target	sm_100

	.elftype	@"ET_EXEC"


//--------------------- .note.nv.tkinfo           --------------------------
	.section	.note.nv.tkinfo,"",@"SHT_NOTE"
	.sectionflags	@"SHF_NOTE_NV_TKINFO"
	.tkinfo
        /*0018*/ 	.word	0x00000002
        /*0030*/ 	.string	""
        /*0030*/ 	.string	"ptxas"
        /*0030*/ 	.string	"Cuda compilation tools, release 13.0, V13.0.88"
        /*0030*/ 	.string	"Build cuda_13.0.r13.0/compiler.36424714_0"
        /*0030*/ 	.string	"-arch sm_100 -m 64 "



//--------------------- .note.nv.cuinfo           --------------------------
	.section	.note.nv.cuinfo,"",@"SHT_NOTE"
	.sectionflags	@"SHF_NOTE_NV_CUINFO"
        /*0018*/ 	.short	0x0002
        /*001a*/ 	.short	0x0064
        /*001c*/ 	.short	0x0082
	.zero		2


//--------------------- .nv.info                  --------------------------
	.section	.nv.info,"",@"SHT_CUDA_INFO"
	.align	4


	//----- nvinfo : EIATTR_REGCOUNT
	.align		4
        /*0000*/ 	.byte	0x04, 0x2f
        /*0002*/ 	.short	(.L_7 - .L_6)
	.align		4
.L_6:
        /*0004*/ 	.word	index@(_Z25calculo_matriz_por_bloquePfS_S_)
        /*0008*/ 	.word	0x0000001d


	//----- nvinfo : EIATTR_FRAME_SIZE
	.align		4
.L_7:
        /*000c*/ 	.byte	0x04, 0x11
        /*000e*/ 	.short	(.L_9 - .L_8)
	.align		4
.L_8:
        /*0010*/ 	.word	index@($__internal_1_$__cuda_sm20_rem_u16)
        /*0014*/ 	.word	0x00000000


	//----- nvinfo : EIATTR_FRAME_SIZE
	.align		4
.L_9:
        /*0018*/ 	.byte	0x04, 0x11
        /*001a*/ 	.short	(.L_11 - .L_10)
	.align		4
.L_10:
        /*001c*/ 	.word	index@($__internal_0_$__cuda_sm20_div_u16)
        /*0020*/ 	.word	0x00000000


	//----- nvinfo : EIATTR_FRAME_SIZE
	.align		4
.L_11:
        /*0024*/ 	.byte	0x04, 0x11
        /*0026*/ 	.short	(.L_13 - .L_12)
	.align		4
.L_12:
        /*0028*/ 	.word	index@(_Z25calculo_matriz_por_bloquePfS_S_)
        /*002c*/ 	.word	0x00000000


	//----- nvinfo : EIATTR_REGCOUNT
	.align		4
.L_13:
        /*0030*/ 	.byte	0x04, 0x2f
        /*0032*/ 	.short	(.L_15 - .L_14)
	.align		4
.L_14:
        /*0034*/ 	.word	index@(_Z17transponer_matrizPfS_)
        /*0038*/ 	.word	0x0000000a


	//----- nvinfo : EIATTR_FRAME_SIZE
	.align		4
.L_15:
        /*003c*/ 	.byte	0x04, 0x11
        /*003e*/ 	.short	(.L_17 - .L_16)
	.align		4
.L_16:
        /*0040*/ 	.word	index@(_Z17transponer_matrizPfS_)
        /*0044*/ 	.word	0x00000000


	//----- nvinfo : EIATTR_MIN_STACK_SIZE
	.align		4
.L_17:
        /*0048*/ 	.byte	0x04, 0x12
        /*004a*/ 	.short	(.L_19 - .L_18)
	.align		4
.L_18:
        /*004c*/ 	.word	index@(_Z17transponer_matrizPfS_)
        /*0050*/ 	.word	0x00000000


	//----- nvinfo : EIATTR_MIN_STACK_SIZE
	.align		4
.L_19:
        /*0054*/ 	.byte	0x04, 0x12
        /*0056*/ 	.short	(.L_21 - .L_20)
	.align		4
.L_20:
        /*0058*/ 	.word	index@(_Z25calculo_matriz_por_bloquePfS_S_)
        /*005c*/ 	.word	0x00000000
.L_21:


//--------------------- .nv.compat                --------------------------
	.section	.nv.compat,"",@"SHT_CUDA_COMPAT_INFO"
	.align	4
        /*0000*/ 	.byte	0x02, 0x09, 0x00, 0x00, 0x02, 0x02, 0x01, 0x00, 0x02, 0x05, 0x05, 0x00, 0x03, 0x07, 0x01, 0x01
        /*0010*/ 	.byte	0x02, 0x03, 0x00, 0x00, 0x02, 0x06, 0x01, 0x00, 0x04, 0x0b, 0x08, 0x00, 0x01, 0x00, 0x00, 0x00
        /*0020*/ 	.byte	0x00, 0x00, 0x00, 0x00


//--------------------- .nv.info._Z17transponer_matrizPfS_ --------------------------
	.section	.nv.info._Z17transponer_matrizPfS_,"",@"SHT_CUDA_INFO"
	.sectionflags	@""
	.align	4


	//----- nvinfo : EIATTR_CUDA_API_VERSION
	.align		4
        /*0000*/ 	.byte	0x04, 0x37
        /*0002*/ 	.short	(.L_23 - .L_22)
.L_22:
        /*0004*/ 	.word	0x00000082


	//----- nvinfo : EIATTR_KPARAM_INFO
	.align		4
.L_23:
        /*0008*/ 	.byte	0x04, 0x17
        /*000a*/ 	.short	(.L_25 - .L_24)
.L_24:
        /*000c*/ 	.word	0x00000000
        /*0010*/ 	.short	0x0001
        /*0012*/ 	.short	0x0008
        /*0014*/ 	.byte	0x00, 0xf5, 0x21, 0x00


	//----- nvinfo : EIATTR_KPARAM_INFO
	.align		4
.L_25:
        /*0018*/ 	.byte	0x04, 0x17
        /*001a*/ 	.short	(.L_27 - .L_26)
.L_26:
        /*001c*/ 	.word	0x00000000
        /*0020*/ 	.short	0x0000
        /*0022*/ 	.short	0x0000
        /*0024*/ 	.byte	0x00, 0xf5, 0x21, 0x00


	//----- nvinfo : EIATTR_SPARSE_MMA_MASK
	.align		4
.L_27:
        /*0028*/ 	.byte	0x03, 0x50
        /*002a*/ 	.short	0x0000


	//----- nvinfo : EIATTR_MAXREG_COUNT
	.align		4
        /*002c*/ 	.byte	0x03, 0x1b
        /*002e*/ 	.short	0x00ff


	//----- nvinfo : EIATTR_MERCURY_ISA_VERSION
	.align		4
        /*0030*/ 	.byte	0x03, 0x5f
        /*0032*/ 	.short	0x0101


	//----- nvinfo : EIATTR_VRC_CTA_INIT_COUNT
	.align		4
        /*0034*/ 	.byte	0x02, 0x4a
	.zero		1
	.zero		1


	//----- nvinfo : EIATTR_EXIT_INSTR_OFFSETS
	.align		4
        /*0038*/ 	.byte	0x04, 0x1c
        /*003a*/ 	.short	(.L_29 - .L_28)


	//   ....[0]....
.L_28:
        /*003c*/ 	.word	0x000000b0


	//   ....[1]....
        /*0040*/ 	.word	0x00000150


	//----- nvinfo : EIATTR_CBANK_PARAM_SIZE
	.align		4
.L_29:
        /*0044*/ 	.byte	0x03, 0x19
        /*0046*/ 	.short	0x0010


	//----- nvinfo : EIATTR_PARAM_CBANK
	.align		4
        /*0048*/ 	.byte	0x04, 0x0a
        /*004a*/ 	.short	(.L_31 - .L_30)
	.align		4
.L_30:
        /*004c*/ 	.word	index@(.nv.constant0._Z17transponer_matrizPfS_)
        /*0050*/ 	.short	0x0380
        /*0052*/ 	.short	0x0010


	//----- nvinfo : EIATTR_SW_WAR
	.align		4
.L_31:
        /*0054*/ 	.byte	0x04, 0x36
        /*0056*/ 	.short	(.L_33 - .L_32)
.L_32:
        /*0058*/ 	.word	0x00000008
.L_33:


//--------------------- .nv.info._Z25calculo_matriz_por_bloquePfS_S_ --------------------------
	.section	.nv.info._Z25calculo_matriz_por_bloquePfS_S_,"",@"SHT_CUDA_INFO"
	.sectionflags	@""
	.align	4


	//----- nvinfo : EIATTR_CUDA_API_VERSION
	.align		4
        /*0000*/ 	.byte	0x04, 0x37
        /*0002*/ 	.short	(.L_35 - .L_34)
.L_34:
        /*0004*/ 	.word	0x00000082


	//----- nvinfo : EIATTR_KPARAM_INFO
	.align		4
.L_35:
        /*0008*/ 	.byte	0x04, 0x17
        /*000a*/ 	.short	(.L_37 - .L_36)
.L_36:
        /*000c*/ 	.word	0x00000000
        /*0010*/ 	.short	0x0002
        /*0012*/ 	.short	0x0010
        /*0014*/ 	.byte	0x00, 0xf5, 0x21, 0x00


	//----- nvinfo : EIATTR_KPARAM_INFO
	.align		4
.L_37:
        /*0018*/ 	.byte	0x04, 0x17
        /*001a*/ 	.short	(.L_39 - .L_38)
.L_38:
        /*001c*/ 	.word	0x00000000
        /*0020*/ 	.short	0x0001
        /*0022*/ 	.short	0x0008
        /*0024*/ 	.byte	0x00, 0xf5, 0x21, 0x00


	//----- nvinfo : EIATTR_KPARAM_INFO
	.align		4
.L_39:
        /*0028*/ 	.byte	0x04, 0x17
        /*002a*/ 	.short	(.L_41 - .L_40)
.L_40:
        /*002c*/ 	.word	0x00000000
        /*0030*/ 	.short	0x0000
        /*0032*/ 	.short	0x0000
        /*0034*/ 	.byte	0x00, 0xf5, 0x21, 0x00


	//----- nvinfo : EIATTR_SPARSE_MMA_MASK
	.align		4
.L_41:
        /*0038*/ 	.byte	0x03, 0x50
        /*003a*/ 	.short	0x0000


	//----- nvinfo : EIATTR_MAXREG_COUNT
	.align		4
        /*003c*/ 	.byte	0x03, 0x1b
        /*003e*/ 	.short	0x00ff


	//----- nvinfo : EIATTR_NUM_BARRIERS
	.align		4
        /*0040*/ 	.byte	0x02, 0x4c
        /*0042*/ 	.byte	0x01
	.zero		1


	//----- nvinfo : EIATTR_MERCURY_ISA_VERSION
	.align		4
        /*0044*/ 	.byte	0x03, 0x5f
        /*0046*/ 	.short	0x0101


	//----- nvinfo : EIATTR_VRC_CTA_INIT_COUNT
	.align		4
        /*0048*/ 	.byte	0x02, 0x4a
	.zero		1
	.zero		1


	//----- nvinfo : EIATTR_EXIT_INSTR_OFFSETS
	.align		4
        /*004c*/ 	.byte	0x04, 0x1c
        /*004e*/ 	.short	(.L_43 - .L_42)


	//   ....[0]....
.L_42:
        /*0050*/ 	.word	0x00001e10


	//   ....[1]....
        /*0054*/ 	.word	0x00001ec0


	//----- nvinfo : EIATTR_CRS_STACK_SIZE
	.align		4
.L_43:
        /*0058*/ 	.byte	0x04, 0x1e
        /*005a*/ 	.short	(.L_45 - .L_44)
.L_44:
        /*005c*/ 	.word	0x00000000


	//----- nvinfo : EIATTR_CBANK_PARAM_SIZE
	.align		4
.L_45:
        /*0060*/ 	.byte	0x03, 0x19
        /*0062*/ 	.short	0x0018


	//----- nvinfo : EIATTR_PARAM_CBANK
	.align		4
        /*0064*/ 	.byte	0x04, 0x0a
        /*0066*/ 	.short	(.L_47 - .L_46)
	.align		4
.L_46:
        /*0068*/ 	.word	index@(.nv.constant0._Z25calculo_matriz_por_bloquePfS_S_)
        /*006c*/ 	.short	0x0380
        /*006e*/ 	.short	0x0018


	//----- nvinfo : EIATTR_SW_WAR
	.align		4
.L_47:
        /*0070*/ 	.byte	0x04, 0x36
        /*0072*/ 	.short	(.L_49 - .L_48)
.L_48:
        /*0074*/ 	.word	0x00000008
.L_49:


//--------------------- .nv.callgraph             --------------------------
	.section	.nv.callgraph,"",@"SHT_CUDA_CALLGRAPH"
	.align	4
	.sectionentsize	8
	.align		4
        /*0000*/ 	.word	0x00000000
	.align		4
        /*0004*/ 	.word	0xffffffff
	.align		4
        /*0008*/ 	.word	0x00000000
	.align		4
        /*000c*/ 	.word	0xfffffffe
	.align		4
        /*0010*/ 	.word	0x00000000
	.align		4
        /*0014*/ 	.word	0xfffffffd
	.align		4
        /*0018*/ 	.word	0x00000000
	.align		4
        /*001c*/ 	.word	0xfffffffc


//--------------------- .nv.constant3             --------------------------
	.section	.nv.constant3,"a",@progbits
.nv.constant3:
	.type		hA_mas,@object
	.size		hA_mas,(hA_menos - hA_mas)
hA_mas:
        /*0000*/ 	.byte	0x0b, 0xff, 0xff, 0xff, 0xff, 0xff, 0x06, 0x09, 0xff, 0xff, 0xff, 0xff, 0x10, 0xff, 0xff, 0xff
        /* <DEDUP_REMOVED lines=27> */
        /*01c0*/ 	.byte	0xff, 0xff, 0x02, 0x0c, 0xff, 0xff, 0xff, 0xff
	.type		hA_menos,@object
	.size		hA_menos,(hB_mas - hA_menos)
hA_menos:
        /* <DEDUP_REMOVED lines=29> */
	.type		hB_mas,@object
	.size		hB_mas,(hB_menos - hB_mas)
hB_mas:
        /* <DEDUP_REMOVED lines=33> */
        /*05a0*/ 	.byte	0xff, 0xff, 0xff, 0xff
	.type		hB_menos,@object
	.size		hB_menos,(hC_mas - hB_menos)
hB_menos:
        /* <DEDUP_REMOVED lines=29> */
	.type		hC_mas,@object
	.size		hC_mas,(hC_menos - hC_mas)
hC_mas:
        /* <DEDUP_REMOVED lines=10> */
	.type		hC_menos,@object
	.size		hC_menos,(.L_5 - hC_menos)
hC_menos:
        /* <DEDUP_REMOVED lines=10> */
.L_5:


//--------------------- .text._Z17transponer_matrizPfS_ --------------------------
	.section	.text._Z17transponer_matrizPfS_,"ax",@progbits
	.align	128
        .global         _Z17transponer_matrizPfS_
        .type           _Z17transponer_matrizPfS_,@function
        .size           _Z17transponer_matrizPfS_,(.L_x_23 - _Z17transponer_matrizPfS_)
        .other          _Z17transponer_matrizPfS_,@"STO_CUDA_ENTRY STV_DEFAULT"
_Z17transponer_matrizPfS_:
.text._Z17transponer_matrizPfS_:
[----:B------:R-:W-:Y:S01]  /*0000*/  LDC R1, c[0x0][0x37c] ;  /* 0x0000df00ff017b82 */ /* 0x000fe20000000800 */
[----:B------:R-:W0:Y:S07]  /*0010*/  S2R R2, SR_TID.Y ;  /* 0x0000000000027919 */ /* 0x000e2e0000002200 */
[----:B------:R-:W1:Y:S01]  /*0020*/  LDC R0, c[0x0][0x360] ;  /* 0x0000d800ff007b82 */ /* 0x000e620000000800 */
[----:B------:R-:W1:Y:S07]  /*0030*/  S2R R3, SR_TID.X ;  /* 0x0000000000037919 */ /* 0x000e6e0000002100 */
[----:B------:R-:W0:Y:S08]  /*0040*/  S2UR UR5, SR_CTAID.Y ;  /* 0x00000000000579c3 */ /* 0x000e300000002600 */
[----:B------:R-:W0:Y:S08]  /*0050*/  LDC R7, c[0x0][0x364] ;  /* 0x0000d900ff077b82 */ /* 0x000e300000000800 */
[----:B------:R-:W1:Y:S01]  /*0060*/  S2UR UR4, SR_CTAID.X ;  /* 0x00000000000479c3 */ /* 0x000e620000002500 */
[----:B0-----:R-:W-:-:S05]  /*0070*/  IMAD R7, R7, UR5, R2 ;  /* 0x0000000507077c24 */ /* 0x001fca000f8e0202 */
[----:B------:R-:W-:Y:S01]  /*0080*/  ISETP.GT.U32.AND P0, PT, R7, 0x3e7, PT ;  /* 0x000003e70700780c */ /* 0x000fe20003f04070 */
[----:B-1----:R-:W-:-:S05]  /*0090*/  IMAD R0, R0, UR4, R3 ;  /* 0x0000000400007c24 */ /* 0x002fca000f8e0203 */
[----:B------:R-:W-:-:S13]  /*00a0*/  ISETP.GT.OR P0, PT, R0, 0x3e7, P0 ;  /* 0x000003e70000780c */ /* 0x000fda0000704670 */
[----:B------:R-:W-:Y:S05]  /*00b0*/  @P0 EXIT ;  /* 0x000000000000094d */ /* 0x000fea0003800000 */
[----:B------:R-:W0:Y:S01]  /*00c0*/  LDC.64 R2, c[0x0][0x380] ;  /* 0x0000e000ff027b82 */ /* 0x000e220000000a00 */
[----:B------:R-:W1:Y:S01]  /*00d0*/  LDCU.64 UR4, c[0x0][0x358] ;  /* 0x00006b00ff0477ac */ /* 0x000e620008000a00 */
[----:B------:R-:W-:-:S04]  /*00e0*/  IMAD R5, R7, 0x3e8, R0 ;  /* 0x000003e807057824 */ /* 0x000fc800078e0200 */
[----:B0-----:R-:W-:Y:S02]  /*00f0*/  IMAD.WIDE R2, R5, 0x4, R2 ;  /* 0x0000000405027825 */ /* 0x001fe400078e0202 */
[----:B------:R-:W0:Y:S04]  /*0100*/  LDC.64 R4, c[0x0][0x388] ;  /* 0x0000e200ff047b82 */ /* 0x000e280000000a00 */
[----:B-1----:R-:W2:Y:S01]  /*0110*/  LDG.E R3, desc[UR4][R2.64] ;  /* 0x0000000402037981 */ /* 0x002ea2000c1e1900 */
[----:B------:R-:W-:-:S04]  /*0120*/  IMAD R7, R0, 0x3e8, R7 ;  /* 0x000003e800077824 */ /* 0x000fc800078e0207 */
[----:B0-----:R-:W-:-:S05]  /*0130*/  IMAD.WIDE R4, R7, 0x4, R4 ;  /* 0x0000000407047825 */ /* 0x001fca00078e0204 */
[----:B--2---:R-:W-:Y:S01]  /*0140*/  STG.E desc[UR4][R4.64], R3 ;  /* 0x0000000304007986 */ /* 0x004fe2000c101904 */
[----:B------:R-:W-:Y:S05]  /*0150*/  EXIT ;  /* 0x000000000000794d */ /* 0x000fea0003800000 */
.L_x_0:
[----:B------:R-:W-:-:S00]  /*0160*/  BRA `(.L_x_0) ;  /* 0xfffffffc00fc7947 */ /* 0x000fc0000383ffff */
[----:B------:R-:W-:-:S00]  /*0170*/  NOP ;  /* 0x0000000000007918 */ /* 0x000fc00000000000 */
        /* <DEDUP_REMOVED lines=8> */
.L_x_23:


//--------------------- .text._Z25calculo_matriz_por_bloquePfS_S_ --------------------------
	.section	.text._Z25calculo_matriz_por_bloquePfS_S_,"ax",@progbits
	.align	128
        .global         _Z25calculo_matriz_por_bloquePfS_S_
        .type           _Z25calculo_matriz_por_bloquePfS_S_,@function
        .size           _Z25calculo_matriz_por_bloquePfS_S_,(.L_x_22 - _Z25calculo_matriz_por_bloquePfS_S_)
        .other          _Z25calculo_matriz_por_bloquePfS_S_,@"STO_CUDA_ENTRY STV_DEFAULT"
_Z25calculo_matriz_por_bloquePfS_S_:
.text._Z25calculo_matriz_por_bloquePfS_S_:
[----:B------:R-:W-:Y:S01]  /*0000*/  LDC R1, c[0x0][0x37c] ;  /* 0x0000df00ff017b82 */ /* 0x000fe20000000800 */
[----:B------:R-:W0:Y:S07]  /*0010*/  S2R R0, SR_TID.X ;  /* 0x0000000000007919 */ /* 0x000e2e0000002100 */
[----:B------:R-:W1:Y:S01]  /*0020*/  S2UR UR5, SR_CgaCtaId ;  /* 0x00000000000579c3 */ /* 0x000e620000008800 */
[----:B------:R-:W-:Y:S01]  /*0030*/  UMOV UR4, 0x400 ;  /* 0x0000040000047882 */ /* 0x000fe20000000000 */
[----:B------:R-:W2:Y:S01]  /*0040*/  LDCU UR9, c[0x0][0x360] ;  /* 0x00006c00ff0977ac */ /* 0x000ea20008000800 */
[----:B------:R-:W3:Y:S01]  /*0050*/  S2R R9, SR_CTAID.X ;  /* 0x0000000000097919 */ /* 0x000ee20000002500 */
[----:B------:R-:W-:Y:S01]  /*0060*/  MOV R6, 0x140 ;  /* 0x0000014000067802 */ /* 0x000fe20000000f00 */
[----:B------:R-:W-:-:S04]  /*0070*/  UIADD3 UR4, UPT, UPT, UR4, 0xf70, URZ ;  /* 0x00000f7004047890 */ /* 0x000fc8000fffe0ff */
[----:B-1----:R-:W-:Y:S02]  /*0080*/  ULEA UR4, UR5, UR4, 0x18 ;  /* 0x0000000405047291 */ /* 0x002fe4000f8ec0ff */
[----:B--2---:R-:W-:Y:S01]  /*0090*/  ULOP3.LUT UR5, UR9, 0xffff, URZ, 0xc0, !UPT ;  /* 0x0000ffff09057892 */ /* 0x004fe2000f8ec0ff */
[----:B0-----:R-:W-:-:S03]  /*00a0*/  ISETP.GT.U32.AND P0, PT, R0, 0x13, PT ;  /* 0x000000130000780c */ /* 0x001fc60003f04070 */
[----:B------:R-:W-:Y:S01]  /*00b0*/  LEA R2, R0, UR4, 0x2 ;  /* 0x0000000400027c11 */ /* 0x000fe2000f8e10ff */
[----:B------:R-:W-:-:S04]  /*00c0*/  UIMAD UR4, UR5, 0xd795, URZ ;  /* 0x0000d795050478a4 */ /* 0x000fc8000f8e02ff */
[----:B------:R-:W-:-:S04]  /*00d0*/  USHF.R.U32.HI UR4, URZ, 0x16, UR4 ;  /* 0x00000016ff047899 */ /* 0x000fc80008011604 */
[----:B------:R-:W-:Y:S01]  /*00e0*/  UIADD3 UR5, UPT, UPT, UR4, -0x39, URZ ;  /* 0xffffffc704057890 */ /* 0x000fe2000fffe0ff */
[----:B------:R0:W-:Y:S01]  /*00f0*/  @!P0 STS [R2], RZ ;  /* 0x000000ff02008388 */ /* 0x0001e20000000800 */
[----:B------:R-:W-:Y:S02]  /*0100*/  ULOP3.LUT UR4, UR4, 0xff, URZ, 0xc0, !UPT ;  /* 0x000000ff04047892 */ /* 0x000fe4000f8ec0ff */
[----:B------:R-:W-:Y:S01]  /*0110*/  ULOP3.LUT UR5, UR5, 0xff, URZ, 0xc0, !UPT ;  /* 0x000000ff05057892 */ /* 0x000fe2000f8ec0ff */
[----:B---3--:R-:W-:Y:S11]  /*0120*/  BAR.SYNC.DEFER_BLOCKING 0x0 ;  /* 0x0000000000007b1d */ /* 0x008ff60000010000 */
[----:B0-----:R-:W-:Y:S05]  /*0130*/  CALL.REL.NOINC `($__internal_0_$__cuda_sm20_div_u16) ;  /* 0x0000001c00647944 */ /* 0x001fea0003c00000 */
[----:B------:R-:W-:Y:S02]  /*0140*/  LOP3.LUT R2, R0, 0xffff, RZ, 0xc0, !PT ;  /* 0x0000ffff00027812 */ /* 0x000fe400078ec0ff */
[----:B------:R-:W-:Y:S02]  /*0150*/  LOP3.LUT R8, R8, 0xffff, RZ, 0xc0, !PT ;  /* 0x0000ffff08087812 */ /* 0x000fe400078ec0ff */
[----:B------:R-:W-:Y:S01]  /*0160*/  MOV R7, 0x1a0 ;  /* 0x000001a000077802 */ /* 0x000fe20000000f00 */
[----:B------:R-:W-:-:S05]  /*0170*/  IMAD R6, R2, 0x3334, RZ ;  /* 0x0000333402067824 */ /* 0x000fca00078e02ff */
[----:B------:R-:W-:-:S07]  /*0180*/  SHF.R.U32.HI R2, RZ, 0x10, R6 ;  /* 0x00000010ff027819 */ /* 0x000fce0000011606 */
[----:B------:R-:W-:Y:S05]  /*0190*/  CALL.REL.NOINC `($__internal_1_$__cuda_sm20_rem_u16) ;  /* 0x0000001c00987944 */ /* 0x000fea0003c00000 */
[----:B------:R-:W0:Y:S01]  /*01a0*/  S2R R6, SR_CgaCtaId ;  /* 0x0000000000067919 */ /* 0x000e220000008800 */
[----:B------:R-:W-:Y:S01]  /*01b0*/  LOP3.LUT R14, R0, 0xffff, RZ, 0xc0, !PT ;  /* 0x0000ffff000e7812 */ /* 0x000fe200078ec0ff */
[----:B------:R-:W-:Y:S01]  /*01c0*/  ULOP3.LUT UR4, UR9, 0xffff, URZ, 0xc0, !UPT ;  /* 0x0000ffff09047892 */ /* 0x000fe2000f8ec0ff */
[----:B------:R-:W-:Y:S01]  /*01d0*/  MOV R4, 0x400 ;  /* 0x0000040000047802 */ /* 0x000fe20000000f00 */
[----:B------:R-:W-:Y:S01]  /*01e0*/  IMAD.MOV.U32 R7, RZ, RZ, 0x390 ;  /* 0x00000390ff077424 */ /* 0x000fe200078e00ff */
[----:B------:R-:W-:Y:S01]  /*01f0*/  LOP3.LUT R10, R10, 0xffff, RZ, 0xc0, !PT ;  /* 0x0000ffff0a0a7812 */ /* 0x000fe200078ec0ff */
[----:B------:R-:W-:Y:S01]  /*0200*/  IMAD R14, R14, 0x35f, RZ ;  /* 0x0000035f0e0e7824 */ /* 0x000fe200078e02ff */
[----:B------:R-:W-:Y:S01]  /*0210*/  UIMAD UR4, UR4, 0xd795, URZ ;  /* 0x0000d795040478a4 */ /* 0x000fe2000f8e02ff */
[C---:B------:R-:W-:Y:S01]  /*0220*/  VIADD R3, R4.reuse, 0xfc0 ;  /* 0x00000fc004037836 */ /* 0x040fe20000000000 */
[----:B------:R-:W1:Y:S01]  /*0230*/  LDCU.64 UR10, c[0x0][0x358] ;  /* 0x00006b00ff0a77ac */ /* 0x000e620008000a00 */
[C---:B------:R-:W-:Y:S01]  /*0240*/  VIADD R13, R4.reuse, 0x13d0 ;  /* 0x000013d0040d7836 */ /* 0x040fe20000000000 */
[----:B------:R-:W-:Y:S01]  /*0250*/  SHF.R.U32.HI R14, RZ, 0x10, R14 ;  /* 0x00000010ff0e7819 */ /* 0x000fe2000001160e */
[----:B------:R-:W-:Y:S01]  /*0260*/  VIADD R19, R4, 0xf70 ;  /* 0x00000f7004137836 */ /* 0x000fe20000000000 */
[----:B------:R-:W-:Y:S01]  /*0270*/  PRMT R4, R2, 0x9910, RZ ;  /* 0x0000991002047816 */ /* 0x000fe200000000ff */
[----:B------:R-:W-:Y:S01]  /*0280*/  USHF.R.U32.HI UR8, URZ, 0x16, UR4 ;  /* 0x00000016ff087899 */ /* 0x000fe20008011604 */
[----:B------:R-:W-:-:S03]  /*0290*/  IMAD.MOV.U32 R11, RZ, RZ, RZ ;  /* 0x000000ffff0b7224 */ /* 0x000fc600078e00ff */
[----:B------:R-:W-:-:S06]  /*02a0*/  UIMAD UR4, UR8, 0x19, URZ ;  /* 0x00000019080478a4 */ /* 0x000fcc000f8e02ff */
[----:B------:R-:W-:Y:S01]  /*02b0*/  ISETP.GE.U32.AND P0, PT, R0, UR4, PT ;  /* 0x0000000400007c0c */ /* 0x000fe2000bf06070 */
[----:B------:R-:W-:Y:S01]  /*02c0*/  UMOV UR4, URZ ;  /* 0x000000ff00047c82 */ /* 0x000fe20008000000 */
[----:B0-----:R-:W-:Y:S02]  /*02d0*/  LEA R5, R6, R3, 0x18 ;  /* 0x0000000306057211 */ /* 0x001fe400078ec0ff */
[----:B------:R-:W-:Y:S02]  /*02e0*/  PRMT R3, R14, 0x9910, RZ ;  /* 0x000099100e037816 */ /* 0x000fe400000000ff */
[----:B------:R-:W-:Y:S01]  /*02f0*/  LEA R13, R6, R13, 0x18 ;  /* 0x0000000d060d7211 */ /* 0x000fe200078ec0ff */
[----:B------:R-:W-:Y:S01]  /*0300*/  IMAD R12, R14, 0x50, R5 ;  /* 0x000000500e0c7824 */ /* 0x000fe200078e0205 */
[----:B------:R-:W-:Y:S01]  /*0310*/  LEA R19, R6, R19, 0x18 ;  /* 0x0000001306137211 */ /* 0x000fe200078ec0ff */
[----:B------:R-:W-:Y:S01]  /*0320*/  IMAD.MOV.U32 R2, RZ, RZ, R3 ;  /* 0x000000ffff027224 */ /* 0x000fe200078e0003 */
[----:B------:R-:W-:Y:S01]  /*0330*/  MOV R3, R4 ;  /* 0x0000000400037202 */ /* 0x000fe20000000f00 */
[----:B------:R-:W-:-:S04]  /*0340*/  IMAD.HI.U32 R4, R9, 0x51eb851f, RZ ;  /* 0x51eb851f09047827 */ /* 0x000fc800078e00ff */
[----:B------:R-:W-:Y:S01]  /*0350*/  IMAD R2, R2, 0x4c, RZ ;  /* 0x0000004c02027824 */ /* 0x000fe200078e02ff */
[----:B------:R-:W-:Y:S01]  /*0360*/  SHF.R.U32.HI R4, RZ, 0x6, R4 ;  /* 0x00000006ff047819 */ /* 0x000fe20000011604 */
[----:B------:R-:W-:Y:S02]  /*0370*/  IMAD R3, R3, 0x5, RZ ;  /* 0x0000000503037824 */ /* 0x000fe400078e02ff */
[----:B------:R-:W-:Y:S02]  /*0380*/  IMAD.MOV R2, RZ, RZ, -R2 ;  /* 0x000000ffff027224 */ /* 0x000fe400078e0a02 */
[----:B------:R-:W-:Y:S02]  /*0390*/  IMAD.MOV R15, RZ, RZ, -R3 ;  /* 0x000000ffff0f7224 */ /* 0x000fe400078e0a03 */
[----:B------:R-:W-:Y:S01]  /*03a0*/  IMAD R17, R4, -0xc8, R9 ;  /* 0xffffff3804117824 */ /* 0x000fe200078e0209 */
[----:B------:R-:W-:Y:S01]  /*03b0*/  PRMT R3, R2, 0x7710, RZ ;  /* 0x0000771002037816 */ /* 0x000fe200000000ff */
[----:B------:R-:W-:Y:S01]  /*03c0*/  IMAD R13, R14, 0x64, R13 ;  /* 0x000000640e0d7824 */ /* 0x000fe200078e020d */
[----:B------:R-:W-:-:S02]  /*03d0*/  PRMT R15, R15, 0x7710, RZ ;  /* 0x000077100f0f7816 */ /* 0x000fc400000000ff */
[----:B------:R-:W-:Y:S02]  /*03e0*/  IADD3 R2, PT, PT, R3, R0, RZ ;  /* 0x0000000003027210 */ /* 0x000fe40007ffe0ff */
[----:B------:R-:W-:Y:S01]  /*03f0*/  IADD3 R14, PT, PT, -R14, 0xc8, RZ ;  /* 0x000000c80e0e7810 */ /* 0x000fe20007ffe1ff */
[----:B------:R-:W-:Y:S01]  /*0400*/  IMAD.IADD R15, R15, 0x1, R0 ;  /* 0x000000010f0f7824 */ /* 0x000fe200078e0200 */
[----:B------:R-:W-:-:S04]  /*0410*/  LOP3.LUT R2, R2, 0xffff, RZ, 0xc0, !PT ;  /* 0x0000ffff02027812 */ /* 0x000fc800078ec0ff */
[----:B------:R-:W-:Y:S01]  /*0420*/  LOP3.LUT R15, R15, 0xffff, RZ, 0xc0, !PT ;  /* 0x0000ffff0f0f7812 */ /* 0x000fe200078ec0ff */
[--C-:B------:R-:W-:Y:S02]  /*0430*/  IMAD R16, R4, 0xfa0, R2.reuse ;  /* 0x00000fa004107824 */ /* 0x100fe400078e0202 */
[----:B------:R-:W-:Y:S02]  /*0440*/  IMAD R17, R17, 0x1388, R2 ;  /* 0x0000138811117824 */ /* 0x000fe400078e0202 */
[C---:B------:R-:W-:Y:S02]  /*0450*/  IMAD R18, R2.reuse, 0x7, R7 ;  /* 0x0000000702127824 */ /* 0x040fe400078e0207 */
[C---:B------:R-:W-:Y:S02]  /*0460*/  IMAD R19, R2.reuse, 0x4, R19 ;  /* 0x0000000402137824 */ /* 0x040fe400078e0213 */
[C---:B------:R-:W-:Y:S02]  /*0470*/  IMAD R20, R2.reuse, 0x6, RZ ;  /* 0x0000000602147824 */ /* 0x040fe400078e02ff */
[----:B-1----:R-:W-:-:S07]  /*0480*/  IMAD.SHL.U32 R21, R2, 0x8, RZ ;  /* 0x0000000802157824 */ /* 0x002fce00078e00ff */
.L_x_19:
[----:B------:R-:W-:Y:S04]  /*0490*/  BSSY.RECONVERGENT B0, `(.L_x_1) ;  /* 0x0000044000007945 */ /* 0x000fe80003800200 */
[----:B01----:R-:W-:Y:S05]  /*04a0*/  @P0 BRA `(.L_x_2) ;  /* 0x0000000400080947 */ /* 0x003fea0003800000 */
[----:B------:R-:W-:Y:S02]  /*04b0*/  UIMAD UR6, UR8, 0x5, URZ ;  /* 0x00000005080678a4 */ /* 0x000fe4000f8e02ff */
[----:B------:R-:W-:Y:S01]  /*04c0*/  IMAD R23, R11, UR8, RZ ;  /* 0x000000080b177c24 */ /* 0x000fe2000f8e02ff */
[----:B------:R-:W-:-:S03]  /*04d0*/  UIMAD UR5, UR8, 0x14, URZ ;  /* 0x00000014080578a4 */ /* 0x000fc6000f8e02ff */
[----:B------:R-:W-:Y:S01]  /*04e0*/  IMAD R25, R23, 0x5, R17 ;  /* 0x0000000517197824 */ /* 0x000fe200078e0211 */
[----:B------:R-:W-:Y:S02]  /*04f0*/  IADD3 R5, PT, PT, RZ, -UR6, RZ ;  /* 0x80000006ff057c10 */ /* 0x000fe4000fffe0ff */
[----:B------:R-:W-:Y:S01]  /*0500*/  ISETP.GE.U32.AND P1, PT, R0, UR5, PT ;  /* 0x0000000500007c0c */ /* 0x000fe2000bf26070 */
[----:B------:R-:W0:Y:S01]  /*0510*/  I2F.U32.RP R4, UR6 ;  /* 0x0000000600047d06 */ /* 0x000e220008209000 */
[----:B------:R-:W-:Y:S01]  /*0520*/  ISETP.NE.U32.AND P4, PT, RZ, UR6, PT ;  /* 0x00000006ff007c0c */ /* 0x000fe2000bf85070 */
[----:B------:R-:W-:-:S10]  /*0530*/  UIADD3 UR5, UPT, UPT, -UR8, 0xc8, URZ ;  /* 0x000000c808057890 */ /* 0x000fd4000fffe1ff */
[----:B------:R-:W-:Y:S01]  /*0540*/  @!P1 IMAD R7, R23, 0x5, R16 ;  /* 0x0000000517079824 */ /* 0x000fe200078e0210 */
[----:B0-----:R-:W0:Y:S02]  /*0550*/  MUFU.RCP R4, R4 ;  /* 0x0000000400047308 */ /* 0x001e240000001000 */
[----:B0-----:R-:W-:-:S06]  /*0560*/  VIADD R2, R4, 0xffffffe ;  /* 0x0ffffffe04027836 */ /* 0x001fcc0000000000 */
[----:B------:R0:W1:Y:S02]  /*0570*/  F2I.FTZ.U32.TRUNC.NTZ R3, R2 ;  /* 0x0000000200037305 */ /* 0x000064000021f000 */
[----:B0-----:R-:W-:Y:S02]  /*0580*/  IMAD.MOV.U32 R2, RZ, RZ, RZ ;  /* 0x000000ffff027224 */ /* 0x001fe400078e00ff */
[----:B-1----:R-:W-:-:S04]  /*0590*/  IMAD R5, R5, R3, RZ ;  /* 0x0000000305057224 */ /* 0x002fc800078e02ff */
[----:B------:R-:W-:Y:S02]  /*05a0*/  IMAD.HI.U32 R3, R3, R5, R2 ;  /* 0x0000000503037227 */ /* 0x000fe400078e0002 */
[----:B------:R-:W0:Y:S04]  /*05b0*/  @!P1 LDC.64 R4, c[0x0][0x380] ;  /* 0x0000e000ff049b82 */ /* 0x000e280000000a00 */
[----:B------:R-:W-:-:S04]  /*05c0*/  IMAD.HI.U32 R22, R3, R0, RZ ;  /* 0x0000000003167227 */ /* 0x000fc800078e00ff */
[----:B------:R-:W-:-:S04]  /*05d0*/  IMAD.MOV R3, RZ, RZ, -R22 ;  /* 0x000000ffff037224 */ /* 0x000fc800078e0a16 */
[----:B------:R-:W-:-:S05]  /*05e0*/  IMAD R3, R3, UR6, R0 ;  /* 0x0000000603037c24 */ /* 0x000fca000f8e0200 */
[----:B------:R-:W-:-:S13]  /*05f0*/  ISETP.GE.U32.AND P2, PT, R3, UR6, PT ;  /* 0x0000000603007c0c */ /* 0x000fda000bf46070 */
[----:B------:R-:W-:Y:S02]  /*0600*/  @P2 VIADD R3, R3, -UR6 ;  /* 0x8000000603032c36 */ /* 0x000fe40008000000 */
[----:B------:R-:W-:-:S03]  /*0610*/  @P2 VIADD R22, R22, 0x1 ;  /* 0x0000000116162836 */ /* 0x000fc60000000000 */
[----:B------:R-:W-:Y:S02]  /*0620*/  ISETP.GE.U32.AND P3, PT, R3, UR6, PT ;  /* 0x0000000603007c0c */ /* 0x000fe4000bf66070 */
[----:B------:R-:W1:Y:S11]  /*0630*/  LDC.64 R2, c[0x0][0x388] ;  /* 0x0000e200ff027b82 */ /* 0x000e760000000a00 */
[----:B------:R-:W-:-:S02]  /*0640*/  @P3 IADD3 R22, PT, PT, R22, 0x1, RZ ;  /* 0x0000000116163810 */ /* 0x000fc40007ffe0ff */
[----:B------:R-:W-:-:S05]  /*0650*/  @!P4 LOP3.LUT R22, RZ, UR6, RZ, 0x33, !PT ;  /* 0x00000006ff16cc12 */ /* 0x000fca000f8e33ff */
[----:B------:R-:W-:-:S04]  /*0660*/  IMAD R22, R22, 0x5, RZ ;  /* 0x0000000516167824 */ /* 0x000fc800078e02ff */
[----:B------:R-:W-:-:S04]  /*0670*/  IMAD R6, R22, UR5, RZ ;  /* 0x0000000516067c24 */ /* 0x000fc8000f8e02ff */
[C---:B------:R-:W-:Y:S02]  /*0680*/  @!P1 IMAD.IADD R7, R6.reuse, 0x1, R7 ;  /* 0x0000000106079824 */ /* 0x040fe400078e0207 */
[----:B------:R-:W-:Y:S02]  /*0690*/  IMAD.IADD R25, R6, 0x1, R25 ;  /* 0x0000000106197824 */ /* 0x000fe400078e0219 */
[----:B0-----:R-:W-:-:S04]  /*06a0*/  @!P1 IMAD.WIDE R4, R7, 0x4, R4 ;  /* 0x0000000407049825 */ /* 0x001fc800078e0204 */
[----:B-1----:R-:W-:Y:S02]  /*06b0*/  IMAD.WIDE.U32 R2, R25, 0x4, R2 ;  /* 0x0000000419027825 */ /* 0x002fe400078e0002 */
[----:B------:R0:W2:Y:S04]  /*06c0*/  @!P1 LDG.E R4, desc[UR10][R4.64] ;  /* 0x0000000a04049981 */ /* 0x0000a8000c1e1900 */
[----:B------:R1:W3:Y:S01]  /*06d0*/  LDG.E R2, desc[UR10][R2.64] ;  /* 0x0000000a02027981 */ /* 0x0002e2000c1e1900 */
[----:B------:R-:W4:Y:S01]  /*06e0*/  I2F.U32.RP R24, UR8 ;  /* 0x0000000800187d06 */ /* 0x000f220008209000 */
[----:B------:R-:W-:Y:S01]  /*06f0*/  IMAD R25, RZ, RZ, -UR8 ;  /* 0x80000008ff197e24 */ /* 0x000fe2000f8e02ff */
[----:B------:R-:W-:Y:S01]  /*0700*/  ISETP.NE.U32.AND P3, PT, RZ, UR8, PT ;  /* 0x00000008ff007c0c */ /* 0x000fe2000bf65070 */
[----:B------:R-:W-:Y:S01]  /*0710*/  IMAD.IADD R23, R10, 0x1, R23 ;  /* 0x000000010a177824 */ /* 0x000fe200078e0217 */
[----:B0-----:R-:W-:-:S04]  /*0720*/  MOV R5, 0x400 ;  /* 0x0000040000057802 */ /* 0x001fc80000000f00 */
[----:B----4-:R-:W0:Y:S02]  /*0730*/  MUFU.RCP R24, R24 ;  /* 0x0000001800187308 */ /* 0x010e240000001000 */
[----:B0-----:R-:W-:-:S06]  /*0740*/  VIADD R6, R24, 0xffffffe ;  /* 0x0ffffffe18067836 */ /* 0x001fcc0000000000 */
[----:B------:R0:W4:Y:S02]  /*0750*/  F2I.FTZ.U32.TRUNC.NTZ R7, R6 ;  /* 0x0000000600077305 */ /* 0x000124000021f000 */
[----:B0-----:R-:W-:Y:S02]  /*0760*/  HFMA2 R6, -RZ, RZ, 0, 0 ;  /* 0x00000000ff067431 */ /* 0x001fe400000001ff */
[----:B----4-:R-:W-:-:S04]  /*0770*/  IMAD R25, R25, R7, RZ ;  /* 0x0000000719197224 */ /* 0x010fc800078e02ff */
[----:B------:R-:W-:Y:S02]  /*0780*/  IMAD.HI.U32 R26, R7, R25, R6 ;  /* 0x00000019071a7227 */ /* 0x000fe400078e0006 */
[----:B------:R-:W0:Y:S02]  /*0790*/  S2R R7, SR_CgaCtaId ;  /* 0x0000000000077919 */ /* 0x000e240000008800 */
[----:B------:R-:W-:Y:S02]  /*07a0*/  @!P1 VIADD R6, R5, 0xfc0 ;  /* 0x00000fc005069836 */ /* 0x000fe40000000000 */
[----:B------:R-:W-:-:S04]  /*07b0*/  IMAD.HI.U32 R26, R26, R23, RZ ;  /* 0x000000171a1a7227 */ /* 0x000fc800078e00ff */
[----:B------:R-:W-:-:S04]  /*07c0*/  IMAD.MOV R26, RZ, RZ, -R26 ;  /* 0x000000ffff1a7224 */ /* 0x000fc800078e0a1a */
[----:B------:R-:W-:-:S05]  /*07d0*/  IMAD R24, R26, UR8, R23 ;  /* 0x000000081a187c24 */ /* 0x000fca000f8e0217 */
[----:B------:R-:W-:-:S13]  /*07e0*/  ISETP.GE.U32.AND P2, PT, R24, UR8, PT ;  /* 0x0000000818007c0c */ /* 0x000fda000bf46070 */
[----:B------:R-:W-:Y:S01]  /*07f0*/  @P2 VIADD R24, R24, -UR8 ;  /* 0x8000000818182c36 */ /* 0x000fe20008000000 */
[----:B0-----:R-:W-:-:S04]  /*0800*/  @!P1 LEA R6, R7, R6, 0x18 ;  /* 0x0000000607069211 */ /* 0x001fc800078ec0ff */
[----:B------:R-:W-:-:S13]  /*0810*/  ISETP.GE.U32.AND P2, PT, R24, UR8, PT ;  /* 0x0000000818007c0c */ /* 0x000fda000bf46070 */
[----:B------:R-:W-:Y:S01]  /*0820*/  @P2 VIADD R24, R24, -UR8 ;  /* 0x8000000818182c36 */ /* 0x000fe20008000000 */
[----:B------:R-:W-:-:S05]  /*0830*/  @!P3 LOP3.LUT R24, RZ, UR8, RZ, 0x33, !PT ;  /* 0x00000008ff18bc12 */ /* 0x000fca000f8e33ff */
[----:B-1----:R-:W-:-:S05]  /*0840*/  IMAD R3, R24, 0x14, R15 ;  /* 0x0000001418037824 */ /* 0x002fca00078e020f */
[----:B------:R-:W-:Y:S01]  /*0850*/  IADD3 R3, PT, PT, R3, R22, RZ ;  /* 0x0000001603037210 */ /* 0x000fe20007ffe0ff */
[----:B------:R-:W-:-:S04]  /*0860*/  VIADD R22, R5, 0x13d0 ;  /* 0x000013d005167836 */ /* 0x000fc80000000000 */
[----:B------:R-:W-:Y:S01]  /*0870*/  IMAD R5, R24, 0x5, R3 ;  /* 0x0000000518057824 */ /* 0x000fe200078e0203 */
[----:B------:R-:W-:Y:S01]  /*0880*/  LEA R22, R7, R22, 0x18 ;  /* 0x0000001607167211 */ /* 0x000fe200078ec0ff */
[----:B------:R-:W-:-:S04]  /*0890*/  @!P1 IMAD R3, R3, 0x4, R6 ;  /* 0x0000000403039824 */ /* 0x000fc800078e0206 */
[----:B------:R-:W-:Y:S01]  /*08a0*/  IMAD R5, R5, 0x4, R22 ;  /* 0x0000000405057824 */ /* 0x000fe200078e0216 */
[----:B--2---:R0:W-:Y:S04]  /*08b0*/  @!P1 STS [R3], R4 ;  /* 0x0000000403009388 */ /* 0x0041e80000000800 */
[----:B---3--:R0:W-:Y:S02]  /*08c0*/  STS [R5], R2 ;  /* 0x0000000205007388 */ /* 0x0081e40000000800 */
.L_x_2:
[----:B------:R-:W-:Y:S05]  /*08d0*/  BSYNC.RECONVERGENT B0 ;  /* 0x0000000000007941 */ /* 0x000fea0003800200 */
.L_x_1:
[----:B------:R-:W-:Y:S01]  /*08e0*/  USHF.R.U32.HI UR6, URZ, 0x2, UR4 ;  /* 0x00000002ff067899 */ /* 0x000fe20008011604 */
[----:B------:R-:W-:Y:S03]  /*08f0*/  BAR.SYNC.DEFER_BLOCKING 0x0 ;  /* 0x0000000000007b1d */ /* 0x000fe60000010000 */
[----:B------:R-:W-:-:S03]  /*0900*/  UIMAD.WIDE.U32 UR6, UR6, 0x1af286bd, URZ ;  /* 0x1af286bd060678a5 */ /* 0x000fc6000f8e00ff */
[----:B------:R-:W-:Y:S01]  /*0910*/  BSSY.RECONVERGENT B0, `(.L_x_3) ;  /* 0x00000c3000007945 */ /* 0x000fe20003800200 */
[----:B------:R-:W-:-:S06]  /*0920*/  USHF.R.U32.HI UR7, URZ, 0x1, UR7 ;  /* 0x00000001ff077899 */ /* 0x000fcc0008011607 */
[----:B------:R-:W-:-:S13]  /*0930*/  ISETP.LE.U32.AND P1, PT, R14, UR7, PT ;  /* 0x000000070e007c0c */ /* 0x000fda000bf23070 */
[----:B------:R-:W-:Y:S05]  /*0940*/  @P1 BRA `(.L_x_4) ;  /* 0x0000000800fc1947 */ /* 0x000fea0003800000 */
[----:B0-----:R-:W0:Y:S01]  /*0950*/  LDC.U8 R3, c[0x3][R20] ;  /* 0x00c0000014037b82 */ /* 0x001e220000000000 */
[----:B------:R-:W-:Y:S01]  /*0960*/  BSSY.RECONVERGENT B1, `(.L_x_5) ;  /* 0x000002b000017945 */ /* 0x000fe20003800200 */
[----:B------:R-:W-:Y:S01]  /*0970*/  HFMA2 R2, -RZ, RZ, 0, 0 ;  /* 0x00000000ff027431 */ /* 0x000fe200000001ff */
[----:B0-----:R-:W-:-:S13]  /*0980*/  ISETP.NE.AND P2, PT, R3, 0xff, PT ;  /* 0x000000ff0300780c */ /* 0x001fda0003f45270 */
[----:B------:R-:W-:Y:S05]  /*0990*/  @!P2 BRA `(.L_x_6) ;  /* 0x00000000009ca947 */ /* 0x000fea0003800000 */
[----:B------:R-:W0:Y:S01]  /*09a0*/  LDC.U8 R4, c[0x3][R20+0x1] ;  /* 0x00c0004014047b82 */ /* 0x000e220000000000 */
[----:B------:R-:W-:-:S05]  /*09b0*/  PRMT R3, R3, 0x8880, RZ ;  /* 0x0000888003037816 */ /* 0x000fca00000000ff */
[----:B------:R-:W-:-:S06]  /*09c0*/  IMAD R3, R3, 0x4, R12 ;  /* 0x0000000403037824 */ /* 0x000fcc00078e020c */
[----:B------:R-:W1:Y:S01]  /*09d0*/  LDS R3, [R3] ;  /* 0x0000000003037984 */ /* 0x000e620000000800 */
[----:B0-----:R-:W-:Y:S01]  /*09e0*/  ISETP.NE.AND P2, PT, R4, 0xff, PT ;  /* 0x000000ff0400780c */ /* 0x001fe20003f45270 */
[----:B-1----:R-:W-:-:S12]  /*09f0*/  FADD R2, RZ, R3 ;  /* 0x00000003ff027221 */ /* 0x002fd80000000000 */
[----:B------:R-:W-:Y:S05]  /*0a00*/  @!P2 BRA `(.L_x_6) ;  /* 0x000000000080a947 */ /* 0x000fea0003800000 */
[----:B------:R-:W0:Y:S01]  /*0a10*/  LDC.U8 R5, c[0x3][R20+0x2] ;  /* 0x00c0008014057b82 */ /* 0x000e220000000000 */
[----:B------:R-:W-:-:S05]  /*0a20*/  PRMT R3, R4, 0x8880, RZ ;  /* 0x0000888004037816 */ /* 0x000fca00000000ff */
[----:B------:R-:W-:-:S06]  /*0a30*/  IMAD R3, R3, 0x4, R12 ;  /* 0x0000000403037824 */ /* 0x000fcc00078e020c */
[----:B------:R-:W1:Y:S01]  /*0a40*/  LDS R3, [R3] ;  /* 0x0000000003037984 */ /* 0x000e620000000800 */
[----:B0-----:R-:W-:Y:S01]  /*0a50*/  ISETP.NE.AND P2, PT, R5, 0xff, PT ;  /* 0x000000ff0500780c */ /* 0x001fe20003f45270 */
[----:B-1----:R-:W-:-:S12]  /*0a60*/  FADD R2, R2, R3 ;  /* 0x0000000302027221 */ /* 0x002fd80000000000 */
        /* <DEDUP_REMOVED lines=16> */
[----:B------:R-:W-:Y:S02]  /*0b70*/  PRMT R5, R5, 0x8880, RZ ;  /* 0x0000888005057816 */ /* 0x000fe400000000ff */
[----:B0-----:R-:W-:-:S13]  /*0b80*/  ISETP.NE.AND P2, PT, R3, 0xff, PT ;  /* 0x000000ff0300780c */ /* 0x001fda0003f45270 */
[----:B------:R-:W-:Y:S02]  /*0b90*/  @P2 PRMT R4, R3, 0x8880, RZ ;  /* 0x0000888003042816 */ /* 0x000fe400000000ff */
[----:B------:R-:W-:-:S03]  /*0ba0*/  LEA R3, R5, R12, 0x2 ;  /* 0x0000000c05037211 */ /* 0x000fc600078e10ff */
[----:B------:R-:W-:-:S03]  /*0bb0*/  @P2 IMAD.MOV.U32 R5, RZ, RZ, R4 ;  /* 0x000000ffff052224 */ /* 0x000fc600078e0004 */
[----:B------:R-:W0:Y:S01]  /*0bc0*/  LDS R3, [R3] ;  /* 0x0000000003037984 */ /* 0x000e220000000800 */
[----:B------:R-:W-:-:S05]  /*0bd0*/  @P2 IMAD R4, R5, 0x4, R12 ;  /* 0x0000000405042824 */ /* 0x000fca00078e020c */
[----:B------:R-:W1:Y:S01]  /*0be0*/  @P2 LDS R5, [R4] ;  /* 0x0000000004052984 */ /* 0x000e620000000800 */
[----:B0-----:R-:W-:-:S04]  /*0bf0*/  FADD R2, R2, R3 ;  /* 0x0000000302027221 */ /* 0x001fc80000000000 */
[----:B-1----:R-:W-:-:S07]  /*0c00*/  @P2 FADD R2, R2, R5 ;  /* 0x0000000502022221 */ /* 0x002fce0000000000 */
.L_x_6:
[----:B------:R-:W-:Y:S05]  /*0c10*/  BSYNC.RECONVERGENT B1 ;  /* 0x0000000000017941 */ /* 0x000fea0003800200 */
.L_x_5:
[----:B------:R-:W0:Y:S01]  /*0c20*/  LDC.U8 R3, c[0x3][R20+0x1c8] ;  /* 0x00c0720014037b82 */ /* 0x000e220000000000 */
[----:B------:R-:W-:Y:S01]  /*0c30*/  BSSY.RECONVERGENT B1, `(.L_x_7) ;  /* 0x000002a000017945 */ /* 0x000fe20003800200 */
[----:B0-----:R-:W-:-:S13]  /*0c40*/  ISETP.NE.AND P2, PT, R3, 0xff, PT ;  /* 0x000000ff0300780c */ /* 0x001fda0003f45270 */
[----:B------:R-:W-:Y:S05]  /*0c50*/  @!P2 BRA `(.L_x_8) ;  /* 0x00000000009ca947 */ /* 0x000fea0003800000 */
[----:B------:R-:W0:Y:S01]  /*0c60*/  LDC.U8 R4, c[0x3][R20+0x1c9] ;  /* 0x00c0724014047b82 */ /* 0x000e220000000000 */
[----:B------:R-:W-:-:S05]  /*0c70*/  PRMT R3, R3, 0x8880, RZ ;  /* 0x0000888003037816 */ /* 0x000fca00000000ff */
[----:B------:R-:W-:-:S06]  /*0c80*/  IMAD R3, R3, 0x4, R12 ;  /* 0x0000000403037824 */ /* 0x000fcc00078e020c */
[----:B------:R-:W1:Y:S01]  /*0c90*/  LDS R3, [R3] ;  /* 0x0000000003037984 */ /* 0x000e620000000800 */
[----:B0-----:R-:W-:Y:S01]  /*0ca0*/  ISETP.NE.AND P2, PT, R4, 0xff, PT ;  /* 0x000000ff0400780c */ /* 0x001fe20003f45270 */
[----:B-1----:R-:W-:-:S12]  /*0cb0*/  FADD R2, R2, -R3 ;  /* 0x8000000302027221 */ /* 0x002fd80000000000 */
[----:B------:R-:W-:Y:S05]  /*0cc0*/  @!P2 BRA `(.L_x_8) ;  /* 0x000000000080a947 */ /* 0x000fea0003800000 */
[----:B------:R-:W0:Y:S01]  /*0cd0*/  LDC.U8 R5, c[0x3][R20+0x1ca] ;  /* 0x00c0728014057b82 */ /* 0x000e220000000000 */
[----:B------:R-:W-:-:S04]  /*0ce0*/  PRMT R3, R4, 0x8880, RZ ;  /* 0x0000888004037816 */ /* 0x000fc800000000ff */
[----:B------:R-:W-:-:S06]  /*0cf0*/  LEA R3, R3, R12, 0x2 ;  /* 0x0000000c03037211 */ /* 0x000fcc00078e10ff */
[----:B------:R-:W1:Y:S01]  /*0d00*/  LDS R3, [R3] ;  /* 0x0000000003037984 */ /* 0x000e620000000800 */
[----:B0-----:R-:W-:Y:S01]  /*0d10*/  ISETP.NE.AND P2, PT, R5, 0xff, PT ;  /* 0x000000ff0500780c */ /* 0x001fe20003f45270 */
[----:B-1----:R-:W-:-:S12]  /*0d20*/  FADD R2, R2, -R3 ;  /* 0x8000000302027221 */ /* 0x002fd80000000000 */
        /* <DEDUP_REMOVED lines=16> */
[----:B------:R-:W-:Y:S02]  /*0e30*/  PRMT R5, R5, 0x8880, RZ ;  /* 0x0000888005057816 */ /* 0x000fe400000000ff */
[----:B0-----:R-:W-:-:S13]  /*0e40*/  ISETP.NE.AND P2, PT, R3, 0xff, PT ;  /* 0x000000ff0300780c */ /* 0x001fda0003f45270 */
[----:B------:R-:W-:Y:S01]  /*0e50*/  @P2 PRMT R4, R3, 0x8880, RZ ;  /* 0x0000888003042816 */ /* 0x000fe200000000ff */
[----:B------:R-:W-:-:S03]  /*0e60*/  IMAD R3, R5, 0x4, R12 ;  /* 0x0000000405037824 */ /* 0x000fc600078e020c */
[----:B------:R-:W-:-:S03]  /*0e70*/  @P2 MOV R5, R4 ;  /* 0x0000000400052202 */ /* 0x000fc60000000f00 */
[----:B------:R-:W0:Y:S02]  /*0e80*/  LDS R3, [R3] ;  /* 0x0000000003037984 */ /* 0x000e240000000800 */
[----:B------:R-:W-:-:S05]  /*0e90*/  @P2 IMAD R4, R5, 0x4, R12 ;  /* 0x0000000405042824 */ /* 0x000fca00078e020c */
[----:B------:R-:W1:Y:S01]  /*0ea0*/  @P2 LDS R5, [R4] ;  /* 0x0000000004052984 */ /* 0x000e620000000800 */
[----:B0-----:R-:W-:-:S04]  /*0eb0*/  FADD R2, R2, -R3 ;  /* 0x8000000302027221 */ /* 0x001fc80000000000 */
[----:B-1----:R-:W-:-:S07]  /*0ec0*/  @P2 FADD R2, R2, -R5 ;  /* 0x8000000502022221 */ /* 0x002fce0000000000 */
.L_x_8:
[----:B------:R-:W-:Y:S05]  /*0ed0*/  BSYNC.RECONVERGENT B1 ;  /* 0x0000000000017941 */ /* 0x000fea0003800200 */
.L_x_7:
[----:B------:R-:W0:Y:S01]  /*0ee0*/  LDC.U8 R4, c[0x3][R18] ;  /* 0x00c0000012047b82 */ /* 0x000e220000000000 */
[----:B------:R-:W-:Y:S01]  /*0ef0*/  BSSY.RECONVERGENT B1, `(.L_x_9) ;  /* 0x0000032000017945 */ /* 0x000fe20003800200 */
[----:B------:R-:W-:Y:S01]  /*0f00*/  IMAD.MOV.U32 R3, RZ, RZ, RZ ;  /* 0x000000ffff037224 */ /* 0x000fe200078e00ff */
        /* <DEDUP_REMOVED lines=10> */
[----:B------:R-:W-:-:S04]  /*0fb0*/  PRMT R4, R5, 0x8880, RZ ;  /* 0x0000888005047816 */ /* 0x000fc800000000ff */
[----:B------:R-:W-:-:S06]  /*0fc0*/  LEA R4, R4, R13, 0x2 ;  /* 0x0000000d04047211 */ /* 0x000fcc00078e10ff */
        /* <DEDUP_REMOVED lines=36> */
.L_x_10:
[----:B------:R-:W-:Y:S05]  /*1210*/  BSYNC.RECONVERGENT B1 ;  /* 0x0000000000017941 */ /* 0x000fea0003800200 */
.L_x_9:
        /* <DEDUP_REMOVED lines=43> */
.L_x_12:
[----:B------:R-:W-:Y:S05]  /*14d0*/  BSYNC.RECONVERGENT B1 ;  /* 0x0000000000017941 */ /* 0x000fea0003800200 */
.L_x_11:
[----:B------:R-:W0:Y:S01]  /*14e0*/  S2UR UR6, SR_CgaCtaId ;  /* 0x00000000000679c3 */ /* 0x000e220000008800 */
[----:B------:R-:W-:Y:S01]  /*14f0*/  UMOV UR5, 0x400 ;  /* 0x0000040000057882 */ /* 0x000fe20000000000 */
[----:B------:R-:W-:Y:S01]  /*1500*/  FMUL R2, R3, R2 ;  /* 0x0000000203027220 */ /* 0x000fe20000400000 */
[----:B0-----:R-:W-:-:S06]  /*1510*/  ULEA UR5, UR6, UR5, 0x18 ;  /* 0x0000000506057291 */ /* 0x001fcc000f8ec0ff */
[----:B------:R-:W-:-:S05]  /*1520*/  LEA R3, R0, UR5, 0x2 ;  /* 0x0000000500037c11 */ /* 0x000fca000f8e10ff */
[----:B------:R1:W-:Y:S02]  /*1530*/  STS [R3], R2 ;  /* 0x0000000203007388 */ /* 0x0003e40000000800 */
.L_x_4:
[----:B------:R-:W-:Y:S05]  /*1540*/  BSYNC.RECONVERGENT B0 ;  /* 0x0000000000007941 */ /* 0x000fea0003800200 */
.L_x_3:
[----:B------:R-:W-:Y:S06]  /*1550*/  BAR.SYNC.DEFER_BLOCKING 0x0 ;  /* 0x0000000000007b1d */ /* 0x000fec0000010000 */
[----:B------:R-:W-:Y:S04]  /*1560*/  BSSY.RECONVERGENT B0, `(.L_x_13) ;  /* 0x0000083000007945 */ /* 0x000fe80003800200 */
[----:B------:R-:W-:Y:S05]  /*1570*/  @P1 BRA `(.L_x_14) ;  /* 0x0000000800041947 */ /* 0x000fea0003800000 */
[----:B01----:R-:W0:Y:S01]  /*1580*/  LDC.U8 R2, c[0x3][R21+0x76c] ;  /* 0x00c1db0015027b82 */ /* 0x003e220000000000 */
[----:B------:R-:W-:Y:S01]  /*1590*/  BSSY.RECONVERGENT B1, `(.L_x_15) ;  /* 0x000003d000017945 */ /* 0x000fe20003800200 */
[----:B------:R-:W-:Y:S01]  /*15a0*/  IMAD.MOV.U32 R5, RZ, RZ, RZ ;  /* 0x000000ffff057224 */ /* 0x000fe200078e00ff */
[----:B0-----:R-:W-:-:S13]  /*15b0*/  ISETP.NE.AND P1, PT, R2, 0xff, PT ;  /* 0x000000ff0200780c */ /* 0x001fda0003f25270 */
[----:B------:R-:W-:Y:S05]  /*15c0*/  @!P1 BRA `(.L_x_16) ;  /* 0x0000000000e49947 */ /* 0x000fea0003800000 */
[----:B------:R-:W0:Y:S01]  /*15d0*/  S2R R6, SR_CgaCtaId ;  /* 0x0000000000067919 */ /* 0x000e220000008800 */
[----:B------:R-:W1:Y:S01]  /*15e0*/  LDC.U8 R4, c[0x3][R21+0x76d] ;  /* 0x00c1db4015047b82 */ /* 0x000e620000000000 */
[----:B------:R-:W-:Y:S02]  /*15f0*/  MOV R3, 0x400 ;  /* 0x0000040000037802 */ /* 0x000fe40000000f00 */
[----:B------:R-:W-:Y:S02]  /*1600*/  PRMT R5, R2, 0x8880, RZ ;  /* 0x0000888002057816 */ /* 0x000fe400000000ff */
[----:B0-----:R-:W-:-:S03]  /*1610*/  LEA R2, R6, R3, 0x18 ;  /* 0x0000000306027211 */ /* 0x001fc600078ec0ff */
[----:B------:R-:W-:-:S05]  /*1620*/  IMAD.MOV.U32 R3, RZ, RZ, R5 ;  /* 0x000000ffff037224 */ /* 0x000fca00078e0005 */
[----:B------:R-:W-:-:S06]  /*1630*/  LEA R3, R3, R2, 0x2 ;  /* 0x0000000203037211 */ /* 0x000fcc00078e10ff */
[----:B------:R-:W0:Y:S01]  /*1640*/  LDS R3, [R3] ;  /* 0x0000000003037984 */ /* 0x000e220000000800 */
[----:B-1----:R-:W-:Y:S01]  /*1650*/  ISETP.NE.AND P1, PT, R4, 0xff, PT ;  /* 0x000000ff0400780c */ /* 0x002fe20003f25270 */
[----:B0-----:R-:W-:-:S12]  /*1660*/  FADD R5, RZ, R3 ;  /* 0x00000003ff057221 */ /* 0x001fd80000000000 */
[----:B------:R-:W-:Y:S05]  /*1670*/  @!P1 BRA `(.L_x_16) ;  /* 0x0000000000b89947 */ /* 0x000fea0003800000 */
[----:B------:R-:W0:Y:S01]  /*1680*/  LDC.U8 R6, c[0x3][R21+0x76e] ;  /* 0x00c1db8015067b82 */ /* 0x000e220000000000 */
[----:B------:R-:W-:-:S05]  /*1690*/  PRMT R3, R4, 0x8880, RZ ;  /* 0x0000888004037816 */ /* 0x000fca00000000ff */
[----:B------:R-:W-:-:S05]  /*16a0*/  IMAD R3, R3, 0x4, R2 ;  /* 0x0000000403037824 */ /* 0x000fca00078e0202 */
[----:B------:R-:W1:Y:S01]  /*16b0*/  LDS R4, [R3] ;  /* 0x0000000003047984 */ /* 0x000e620000000800 */
[----:B0-----:R-:W-:Y:S01]  /*16c0*/  ISETP.NE.AND P1, PT, R6, 0xff, PT ;  /* 0x000000ff0600780c */ /* 0x001fe20003f25270 */
[----:B-1----:R-:W-:-:S12]  /*16d0*/  FADD R5, R5, R4 ;  /* 0x0000000405057221 */ /* 0x002fd80000000000 */
        /* <DEDUP_REMOVED lines=16> */
[----:B------:R-:W-:-:S04]  /*17e0*/  PRMT R3, R6, 0x8880, RZ ;  /* 0x0000888006037816 */ /* 0x000fc800000000ff */
[----:B------:R-:W-:-:S05]  /*17f0*/  LEA R3, R3, R2, 0x2 ;  /* 0x0000000203037211 */ /* 0x000fca00078e10ff */
        /* <DEDUP_REMOVED lines=12> */
[----:B------:R-:W-:Y:S02]  /*18c0*/  PRMT R7, R6, 0x8880, RZ ;  /* 0x0000888006077816 */ /* 0x000fe400000000ff */
[----:B0-----:R-:W-:-:S13]  /*18d0*/  ISETP.NE.AND P1, PT, R3, 0xff, PT ;  /* 0x000000ff0300780c */ /* 0x001fda0003f25270 */
[----:B------:R-:W-:Y:S01]  /*18e0*/  @P1 PRMT R4, R3, 0x8880, RZ ;  /* 0x0000888003041816 */ /* 0x000fe200000000ff */
[----:B------:R-:W-:-:S04]  /*18f0*/  IMAD R3, R7, 0x4, R2 ;  /* 0x0000000407037824 */ /* 0x000fc800078e0202 */
[----:B------:R-:W-:-:S05]  /*1900*/  @P1 IMAD.MOV.U32 R7, RZ, RZ, R4 ;  /* 0x000000ffff071224 */ /* 0x000fca00078e0004 */
[----:B------:R-:W-:Y:S02]  /*1910*/  @P1 LEA R4, R7, R2, 0x2 ;  /* 0x0000000207041211 */ /* 0x000fe400078e10ff */
[----:B------:R-:W0:Y:S04]  /*1920*/  LDS R2, [R3] ;  /* 0x0000000003027984 */ /* 0x000e280000000800 */
[----:B------:R-:W1:Y:S01]  /*1930*/  @P1 LDS R4, [R4] ;  /* 0x0000000004041984 */ /* 0x000e620000000800 */
[----:B0-----:R-:W-:-:S04]  /*1940*/  FADD R5, R5, R2 ;  /* 0x0000000205057221 */ /* 0x001fc80000000000 */
[----:B-1----:R-:W-:-:S07]  /*1950*/  @P1 FADD R5, R5, R4 ;  /* 0x0000000405051221 */ /* 0x002fce0000000000 */
.L_x_16:
[----:B------:R-:W-:Y:S05]  /*1960*/  BSYNC.RECONVERGENT B1 ;  /* 0x0000000000017941 */ /* 0x000fea0003800200 */
.L_x_15:
[----:B------:R-:W0:Y:S01]  /*1970*/  LDC.U8 R2, c[0x3][R21+0x80c] ;  /* 0x00c2030015027b82 */ /* 0x000e220000000000 */
[----:B------:R-:W-:Y:S01]  /*1980*/  BSSY.RECONVERGENT B1, `(.L_x_17) ;  /* 0x000003c000017945 */ /* 0x000fe20003800200 */
[----:B0-----:R-:W-:-:S13]  /*1990*/  ISETP.NE.AND P1, PT, R2, 0xff, PT ;  /* 0x000000ff0200780c */ /* 0x001fda0003f25270 */
[----:B------:R-:W-:Y:S05]  /*19a0*/  @!P1 BRA `(.L_x_18) ;  /* 0x0000000000e49947 */ /* 0x000fea0003800000 */
[----:B------:R-:W0:Y:S01]  /*19b0*/  S2R R4, SR_CgaCtaId ;  /* 0x0000000000047919 */ /* 0x000e220000008800 */
[----:B------:R-:W1:Y:S01]  /*19c0*/  LDC.U8 R6, c[0x3][R21+0x80d] ;  /* 0x00c2034015067b82 */ /* 0x000e620000000000 */
[----:B------:R-:W-:Y:S02]  /*19d0*/  MOV R3, 0x400 ;  /* 0x0000040000037802 */ /* 0x000fe40000000f00 */
[----:B------:R-:W-:Y:S02]  /*19e0*/  PRMT R7, R2, 0x8880, RZ ;  /* 0x0000888002077816 */ /* 0x000fe400000000ff */
[----:B0-----:R-:W-:-:S03]  /*19f0*/  LEA R2, R4, R3, 0x18 ;  /* 0x0000000304027211 */ /* 0x001fc600078ec0ff */
[----:B------:R-:W-:-:S04]  /*1a00*/  IMAD.MOV.U32 R3, RZ, RZ, R7 ;  /* 0x000000ffff037224 */ /* 0x000fc800078e0007 */
[----:B------:R-:W-:-:S05]  /*1a10*/  IMAD R3, R3, 0x4, R2 ;  /* 0x0000000403037824 */ /* 0x000fca00078e0202 */
[----:B------:R-:W0:Y:S01]  /*1a20*/  LDS R4, [R3] ;  /* 0x0000000003047984 */ /* 0x000e220000000800 */
[----:B-1----:R-:W-:Y:S01]  /*1a30*/  ISETP.NE.AND P1, PT, R6, 0xff, PT ;  /* 0x000000ff0600780c */ /* 0x002fe20003f25270 */
[----:B0-----:R-:W-:-:S12]  /*1a40*/  FADD R5, R5, -R4 ;  /* 0x8000000405057221 */ /* 0x001fd80000000000 */
[----:B------:R-:W-:Y:S05]  /*1a50*/  @!P1 BRA `(.L_x_18) ;  /* 0x0000000000b89947 */ /* 0x000fea0003800000 */
[----:B------:R-:W0:Y:S01]  /*1a60*/  LDC.U8 R7, c[0x3][R21+0x80e] ;  /* 0x00c2038015077b82 */ /* 0x000e220000000000 */
[----:B------:R-:W-:-:S05]  /*1a70*/  PRMT R3, R6, 0x8880, RZ ;  /* 0x0000888006037816 */ /* 0x000fca00000000ff */
[----:B------:R-:W-:-:S05]  /*1a80*/  IMAD R3, R3, 0x4, R2 ;  /* 0x0000000403037824 */ /* 0x000fca00078e0202 */
[----:B------:R-:W1:Y:S01]  /*1a90*/  LDS R4, [R3] ;  /* 0x0000000003047984 */ /* 0x000e620000000800 */
[----:B0-----:R-:W-:Y:S01]  /*1aa0*/  ISETP.NE.AND P1, PT, R7, 0xff, PT ;  /* 0x000000ff0700780c */ /* 0x001fe20003f25270 */
[----:B-1----:R-:W-:-:S12]  /*1ab0*/  FADD R5, R5, -R4 ;  /* 0x8000000405057221 */ /* 0x002fd80000000000 */
[----:B------:R-:W-:Y:S05]  /*1ac0*/  @!P1 BRA `(.L_x_18) ;  /* 0x00000000009c9947 */ /* 0x000fea0003800000 */
[----:B------:R-:W0:Y:S01]  /*1ad0*/  LDC.U8 R6, c[0x3][R21+0x80f] ;  /* 0x00c203c015067b82 */ /* 0x000e220000000000 */
[----:B------:R-:W-:-:S04]  /*1ae0*/  PRMT R3, R7, 0x8880, RZ ;  /* 0x0000888007037816 */ /* 0x000fc800000000ff */
[----:B------:R-:W-:-:S05]  /*1af0*/  LEA R3, R3, R2, 0x2 ;  /* 0x0000000203037211 */ /* 0x000fca00078e10ff */
[----:B------:R-:W1:Y:S01]  /*1b00*/  LDS R4, [R3] ;  /* 0x0000000003047984 */ /* 0x000e620000000800 */
[----:B0-----:R-:W-:Y:S01]  /*1b10*/  ISETP.NE.AND P1, PT, R6, 0xff, PT ;  /* 0x000000ff0600780c */ /* 0x001fe20003f25270 */
[----:B-1----:R-:W-:-:S12]  /*1b20*/  FADD R5, R5, -R4 ;  /* 0x8000000405057221 */ /* 0x002fd80000000000 */
        /* <DEDUP_REMOVED lines=23> */
[----:B------:R-:W-:Y:S02]  /*1ca0*/  PRMT R7, R7, 0x8880, RZ ;  /* 0x0000888007077816 */ /* 0x000fe400000000ff */
[----:B0-----:R-:W-:-:S13]  /*1cb0*/  ISETP.NE.AND P1, PT, R3, 0xff, PT ;  /* 0x000000ff0300780c */ /* 0x001fda0003f25270 */
[----:B------:R-:W-:Y:S02]  /*1cc0*/  @P1 PRMT R4, R3, 0x8880, RZ ;  /* 0x0000888003041816 */ /* 0x000fe400000000ff */
[----:B------:R-:W-:-:S03]  /*1cd0*/  LEA R3, R7, R2, 0x2 ;  /* 0x0000000207037211 */ /* 0x000fc600078e10ff */
[----:B------:R-:W-:-:S04]  /*1ce0*/  @P1 IMAD.MOV.U32 R7, RZ, RZ, R4 ;  /* 0x000000ffff071224 */ /* 0x000fc800078e0004 */
[----:B------:R-:W-:Y:S02]  /*1cf0*/  @P1 IMAD R4, R7, 0x4, R2 ;  /* 0x0000000407041824 */ /* 0x000fe400078e0202 */
[----:B------:R-:W0:Y:S04]  /*1d00*/  LDS R2, [R3] ;  /* 0x0000000003027984 */ /* 0x000e280000000800 */
[----:B------:R-:W1:Y:S01]  /*1d10*/  @P1 LDS R4, [R4] ;  /* 0x0000000004041984 */ /* 0x000e620000000800 */
[----:B0-----:R-:W-:-:S04]  /*1d20*/  FADD R5, R5, -R2 ;  /* 0x8000000205057221 */ /* 0x001fc80000000000 */
[----:B-1----:R-:W-:-:S07]  /*1d30*/  @P1 FADD R5, R5, -R4 ;  /* 0x8000000405051221 */ /* 0x002fce0000000000 */
.L_x_18:
[----:B------:R-:W-:Y:S05]  /*1d40*/  BSYNC.RECONVERGENT B1 ;  /* 0x0000000000017941 */ /* 0x000fea0003800200 */
.L_x_17:
[----:B------:R-:W0:Y:S02]  /*1d50*/  LDS R2, [R19] ;  /* 0x0000000013027984 */ /* 0x000e240000000800 */
[----:B0-----:R-:W-:-:S05]  /*1d60*/  FADD R3, R5, R2 ;  /* 0x0000000205037221 */ /* 0x001fca0000000000 */
[----:B------:R-:W0:Y:S02]  /*1d70*/  ATOMS.CAST.SPIN P1, [R19], R2, R3 ;  /* 0x000000021300758d */ /* 0x000e240001820003 */
[----:B0-----:R-:W-:Y:S05]  /*1d80*/  @!P1 BRA `(.L_x_17) ;  /* 0xfffffffc00f09947 */ /* 0x001fea000383ffff */
.L_x_14:
[----:B------:R-:W-:Y:S05]  /*1d90*/  BSYNC.RECONVERGENT B0 ;  /* 0x0000000000007941 */ /* 0x000fea0003800200 */
.L_x_13:
[----:B------:R-:W-:Y:S01]  /*1da0*/  VIADD R11, R11, 0x1 ;  /* 0x000000010b0b7836 */ /* 0x000fe20000000000 */
[----:B------:R-:W-:Y:S01]  /*1db0*/  BAR.SYNC.DEFER_BLOCKING 0x0 ;  /* 0x0000000000007b1d */ /* 0x000fe20000010000 */
[----:B------:R-:W-:-:S03]  /*1dc0*/  UIADD3 UR4, UPT, UPT, UR9, UR4, URZ ;  /* 0x0000000409047290 */ /* 0x000fc6000fffe0ff */
[----:B------:R-:W-:-:S13]  /*1dd0*/  ISETP.GE.U32.AND P1, PT, R11, R8, PT ;  /* 0x000000080b00720c */ /* 0x000fda0003f26070 */
[----:B------:R-:W-:Y:S05]  /*1de0*/  @!P1 BRA `(.L_x_19) ;  /* 0xffffffe400a89947 */ /* 0x000fea000383ffff */
[----:B------:R-:W-:Y:S01]  /*1df0*/  BAR.SYNC.DEFER_BLOCKING 0x0 ;  /* 0x0000000000007b1d */ /* 0x000fe20000010000 */
[----:B------:R-:W-:-:S13]  /*1e00*/  ISETP.GT.U32.AND P0, PT, R0, 0x13, PT ;  /* 0x000000130000780c */ /* 0x000fda0003f04070 */
[----:B------:R-:W-:Y:S05]  /*1e10*/  @P0 EXIT ;  /* 0x000000000000094d */ /* 0x000fea0003800000 */
[----:B------:R-:W2:Y:S01]  /*1e20*/  S2UR UR5, SR_CgaCtaId ;  /* 0x00000000000579c3 */ /* 0x000ea20000008800 */
[----:B------:R-:W-:Y:S01]  /*1e30*/  UMOV UR4, 0x400 ;  /* 0x0000040000047882 */ /* 0x000fe20000000000 */
[----:B------:R-:W-:Y:S01]  /*1e40*/  IMAD R9, R9, 0x14, R0 ;  /* 0x0000001409097824 */ /* 0x000fe200078e0200 */
[----:B------:R-:W-:-:S05]  /*1e50*/  UIADD3 UR4, UPT, UPT, UR4, 0xf70, URZ ;  /* 0x00000f7004047890 */ /* 0x000fca000fffe0ff */
[----:B01----:R-:W0:Y:S01]  /*1e60*/  LDC.64 R2, c[0x0][0x390] ;  /* 0x0000e400ff027b82 */ /* 0x003e220000000a00 */
[----:B--2---:R-:W-:-:S06]  /*1e70*/  ULEA UR4, UR5, UR4, 0x18 ;  /* 0x0000000405047291 */ /* 0x004fcc000f8ec0ff */
[----:B------:R-:W-:Y:S01]  /*1e80*/  LEA R5, R0, UR4, 0x2 ;  /* 0x0000000400057c11 */ /* 0x000fe2000f8e10ff */
[----:B0-----:R-:W-:-:S05]  /*1e90*/  IMAD.WIDE R2, R9, 0x4, R2 ;  /* 0x0000000409027825 */ /* 0x001fca00078e0202 */
[----:B------:R-:W0:Y:S04]  /*1ea0*/  LDS R5, [R5] ;  /* 0x0000000005057984 */ /* 0x000e280000000800 */
[----:B0-----:R-:W-:Y:S01]  /*1eb0*/  REDG.E.ADD.F32.FTZ.RN.STRONG.GPU desc[UR10][R2.64], R5 ;  /* 0x00000005020079a6 */ /* 0x001fe2000c12f30a */
[----:B------:R-:W-:Y:S05]  /*1ec0*/  EXIT ;  /* 0x000000000000794d */ /* 0x000fea0003800000 */
        .weak           $__internal_0_$__cuda_sm20_div_u16
        .type           $__internal_0_$__cuda_sm20_div_u16,@function
        .size           $__internal_0_$__cuda_sm20_div_u16,($__internal_1_$__cuda_sm20_rem_u16 - $__internal_0_$__cuda_sm20_div_u16)
$__internal_0_$__cuda_sm20_div_u16:
[----:B------:R-:W0:Y:S01]  /*1ed0*/  I2F.U16 R2, UR4 ;  /* 0x0000000400027d06 */ /* 0x000e220008101000 */
[----:B------:R-:W-:Y:S01]  /*1ee0*/  HFMA2 R3, -RZ, RZ, 15, 0 ;  /* 0x4b800000ff037431 */ /* 0x000fe200000001ff */
[C---:B0-----:R-:W-:Y:S02]  /*1ef0*/  FSETP.GEU.AND P1, PT, |R2|.reuse, 1.175494350822287508e-38, PT ;  /* 0x008000000200780b */ /* 0x041fe40003f2e200 */
[----:B------:R-:W-:Y:S02]  /*1f00*/  FSETP.GT.AND P0, PT, |R2|, 8.50705917302346158658e+37, PT ;  /* 0x7e8000000200780b */ /* 0x000fe40003f04200 */
[----:B------:R-:W-:-:S04]  /*1f10*/  FSEL R3, R3, 1, !P1 ;  /* 0x3f80000003037808 */ /* 0x000fc80004800000 */
[----:B------:R-:W-:Y:S02]  /*1f20*/  FSEL R3, R3, 0.25, !P0 ;  /* 0x3e80000003037808 */ /* 0x000fe40004000000 */
[----:B------:R-:W-:-:S03]  /*1f30*/  ISETP.NE.U32.AND P0, PT, RZ, UR4, PT ;  /* 0x00000004ff007c0c */ /* 0x000fc6000bf05070 */
[----:B------:R-:W-:Y:S02]  /*1f40*/  FMUL R4, R2, R3 ;  /* 0x0000000302047220 */ /* 0x000fe40000400000 */
[----:B------:R-:W-:Y:S08]  /*1f50*/  I2F.U16.RZ R2, UR5 ;  /* 0x0000000500027d06 */ /* 0x000ff0000810d000 */
[----:B------:R-:W0:Y:S02]  /*1f60*/  MUFU.RCP R4, R4 ;  /* 0x0000000400047308 */ /* 0x000e240000001000 */
[----:B0-----:R-:W-:-:S04]  /*1f70*/  FMUL R3, R3, R4 ;  /* 0x0000000403037220 */ /* 0x001fc80000400000 */
[----:B------:R-:W-:-:S04]  /*1f80*/  VIADD R3, R3, 0x2 ;  /* 0x0000000203037836 */ /* 0x000fc80000000000 */
[----:B------:R-:W-:Y:S01]  /*1f90*/  FMUL.RZ R5, R2, R3 ;  /* 0x0000000302057220 */ /* 0x000fe2000040c000 */
[----:B------:R-:W-:Y:S01]  /*1fa0*/  IMAD.MOV.U32 R2, RZ, RZ, R6 ;  /* 0x000000ffff027224 */ /* 0x000fe200078e0006 */
[----:B------:R-:W-:-:S04]  /*1fb0*/  MOV R3, 0x0 ;  /* 0x0000000000037802 */ /* 0x000fc80000000f00 */
[----:B------:R-:W0:Y:S02]  /*1fc0*/  F2I.U32.TRUNC.NTZ R5, R5 ;  /* 0x0000000500057305 */ /* 0x000e24000020f000 */
[----:B0-----:R-:W-:Y:S01]  /*1fd0*/  LOP3.LUT R8, R5, 0xffff, RZ, 0xc0, !PT ;  /* 0x0000ffff05087812 */ /* 0x001fe200078ec0ff */
[----:B------:R-:W-:Y:S01]  /*1fe0*/  @!P0 IMAD.MOV.U32 R8, RZ, RZ, -0x1 ;  /* 0xffffffffff088424 */ /* 0x000fe200078e00ff */
[----:B------:R-:W-:Y:S06]  /*1ff0*/  RET.REL.NODEC R2 `(_Z25calculo_matriz_por_bloquePfS_S_) ;  /* 0xffffffe002007950 */ /* 0x000fec0003c3ffff */
        .weak           $__internal_1_$__cuda_sm20_rem_u16
        .type           $__internal_1_$__cuda_sm20_rem_u16,@function
        .size           $__internal_1_$__cuda_sm20_rem_u16,(.L_x_22 - $__internal_1_$__cuda_sm20_rem_u16)
$__internal_1_$__cuda_sm20_rem_u16:
[----:B------:R-:W0:Y:S01]  /*2000*/  I2F.U16 R3, UR4 ;  /* 0x0000000400037d06 */ /* 0x000e220008101000 */
[----:B------:R-:W-:Y:S01]  /*2010*/  IMAD.MOV.U32 R4, RZ, RZ, 0x4b800000 ;  /* 0x4b800000ff047424 */ /* 0x000fe200078e00ff */
[C---:B0-----:R-:W-:Y:S02]  /*2020*/  FSETP.GEU.AND P1, PT, |R3|.reuse, 1.175494350822287508e-38, PT ;  /* 0x008000000300780b */ /* 0x041fe40003f2e200 */
[----:B------:R-:W-:Y:S02]  /*2030*/  FSETP.GT.AND P0, PT, |R3|, 8.50705917302346158658e+37, PT ;  /* 0x7e8000000300780b */ /* 0x000fe40003f04200 */
[----:B------:R-:W-:-:S04]  /*2040*/  FSEL R4, R4, 1, !P1 ;  /* 0x3f80000004047808 */ /* 0x000fc80004800000 */
[----:B------:R-:W-:Y:S02]  /*2050*/  FSEL R4, R4, 0.25, !P0 ;  /* 0x3e80000004047808 */ /* 0x000fe40004000000 */
[----:B------:R-:W-:-:S03]  /*2060*/  ISETP.NE.U32.AND P0, PT, RZ, UR4, PT ;  /* 0x00000004ff007c0c */ /* 0x000fc6000bf05070 */
[----:B------:R-:W-:Y:S02]  /*2070*/  FMUL R5, R3, R4 ;  /* 0x0000000403057220 */ /* 0x000fe40000400000 */
[----:B------:R-:W-:Y:S08]  /*2080*/  I2F.U16.RZ R3, R6.H1 ;  /* 0x1000000600037306 */ /* 0x000ff0000010d000 */
[----:B------:R-:W0:Y:S02]  /*2090*/  MUFU.RCP R5, R5 ;  /* 0x0000000500057308 */ /* 0x000e240000001000 */
[----:B0-----:R-:W-:Y:S01]  /*20a0*/  FMUL R4, R4, R5 ;  /* 0x0000000504047220 */ /* 0x001fe20000400000 */
[----:B------:R-:W-:-:S03]  /*20b0*/  IMAD.MOV.U32 R5, RZ, RZ, 0x0 ;  /* 0x00000000ff057424 */ /* 0x000fc600078e00ff */
[----:B------:R-:W-:-:S04]  /*20c0*/  VIADD R4, R4, 0x2 ;  /* 0x0000000204047836 */ /* 0x000fc80000000000 */
[----:B------:R-:W-:-:S06]  /*20d0*/  FMUL.RZ R3, R3, R4 ;  /* 0x0000000403037220 */ /* 0x000fcc000040c000 */
[----:B------:R-:W0:Y:S02]  /*20e0*/  F2I.U32.TRUNC.NTZ R3, R3 ;  /* 0x0000000300037305 */ /* 0x000e24000020f000 */
[----:B0-----:R-:W-:-:S05]  /*20f0*/  LOP3.LUT R4, R3, 0xffff, RZ, 0xc0, !PT ;  /* 0x0000ffff03047812 */ /* 0x001fca00078ec0ff */
[----:B------:R-:W-:Y:S02]  /*2100*/  IMAD.MOV R11, RZ, RZ, -R4 ;  /* 0x000000ffff0b7224 */ /* 0x000fe400078e0a04 */
[----:B------:R-:W-:Y:S02]  /*2110*/  IMAD.MOV.U32 R4, RZ, RZ, R7 ;  /* 0x000000ffff047224 */ /* 0x000fe400078e0007 */
[----:B------:R-:W-:Y:S01]  /*2120*/  IMAD R10, R11, UR4, R2 ;  /* 0x000000040b0a7c24 */ /* 0x000fe2000f8e0202 */
[----:B------:R-:W-:Y:S01]  /*2130*/  @!P0 MOV R10, 0xffffffff ;  /* 0xffffffff000a8802 */ /* 0x000fe20000000f00 */
[----:B------:R-:W-:Y:S06]  /*2140*/  RET.REL.NODEC R4 `(_Z25calculo_matriz_por_bloquePfS_S_) ;  /* 0xffffffdc04ac7950 */ /* 0x000fec0003c3ffff */
.L_x_20:
        /* <DEDUP_REMOVED lines=11> */
.L_x_22:


//--------------------- .nv.shared.reserved.0     --------------------------
	.section	.nv.shared.reserved.0,"aw",@nobits
	.weak		__nv_reservedSMEM_offset_0_alias
	.size		__nv_reservedSMEM_offset_0_alias, 0, 64
	.other		__nv_reservedSMEM_offset_0_alias,@"STO_CUDA_RESERVED_SHARED STV_DEFAULT"
__nv_reservedSMEM_offset_0_alias:
	.zero		0
	.zero		64


//--------------------- .nv.shared._Z25calculo_matriz_por_bloquePfS_S_ --------------------------
	.section	.nv.shared._Z25calculo_matriz_por_bloquePfS_S_,"aw",@nobits
	.sectionflags	@""
	.align	4
.nv.shared._Z25calculo_matriz_por_bloquePfS_S_:
	.zero		7396


//--------------------- .nv.constant0._Z17transponer_matrizPfS_ --------------------------
	.section	.nv.constant0._Z17transponer_matrizPfS_,"a",@progbits
	.sectionflags	@""
	.align	4
.nv.constant0._Z17transponer_matrizPfS_:
	.zero		912


//--------------------- .nv.constant0._Z25calculo_matriz_por_bloquePfS_S_ --------------------------
	.section	.nv.constant0._Z25calculo_matriz_por_bloquePfS_S_,"a",@progbits
	.sectionflags	@""
	.align	4
.nv.constant0._Z25calculo_matriz_por_bloquePfS_S_:
	.zero		920


//--------------------- SYMBOLS --------------------------

	.type		.nv.reservedSmem.offset0,@object
	.size		.nv.reservedSmem.offset0,0x4
	.type		.nv.reservedSmem.cap,@object
	.size		.nv.reservedSmem.cap,0x4
